	.target	sm_86

	.elftype	@"ET_EXEC"


//--------------------- .note.nv.tkinfo           --------------------------
	.section	.note.nv.tkinfo,"",@"SHT_NOTE"
	.sectionflags	@"SHF_NOTE_NV_TKINFO"
	.tkinfo
        /*0018*/ 	.word	0x00000002
        /*0030*/ 	.string	""
        /*0030*/ 	.string	"ptxas"
        /*0030*/ 	.string	"Cuda compilation tools, release 13.1, V13.1.80"
        /*0030*/ 	.string	"Build cuda_13.1.r13.1/compiler.36836380_0"
        /*0030*/ 	.string	"-v  -arch sm_86 "



//--------------------- .note.nv.cuinfo           --------------------------
	.section	.note.nv.cuinfo,"",@"SHT_NOTE"
	.sectionflags	@"SHF_NOTE_NV_CUINFO"
        /*0018*/ 	.short	0x0002
        /*001a*/ 	.short	0x0050
        /*001c*/ 	.short	0x0083
	.zero		2


//--------------------- .nv.info                  --------------------------
	.section	.nv.info,"",@"SHT_CUDA_INFO"
	.align	4


	//----- nvinfo : EIATTR_REGCOUNT
	.align		4
        /*0000*/ 	.byte	0x04, 0x2f
        /*0002*/ 	.short	(.L_1 - .L_0)
	.align		4
.L_0:
        /*0004*/ 	.word	index@(gemm_mma_kernel)
        /*0008*/ 	.word	0x0000003b


	//----- nvinfo : EIATTR_FRAME_SIZE
	.align		4
.L_1:
        /*000c*/ 	.byte	0x04, 0x11
        /*000e*/ 	.short	(.L_3 - .L_2)
	.align		4
.L_2:
        /*0010*/ 	.word	index@(gemm_mma_kernel)
        /*0014*/ 	.word	0x00000000


	//----- nvinfo : EIATTR_MIN_STACK_SIZE
	.align		4
.L_3:
        /*0018*/ 	.byte	0x04, 0x12
        /*001a*/ 	.short	(.L_5 - .L_4)
	.align		4
.L_4:
        /*001c*/ 	.word	index@(gemm_mma_kernel)
        /*0020*/ 	.word	0x00000000
.L_5:


//--------------------- .nv.info.gemm_mma_kernel  --------------------------
	.section	.nv.info.gemm_mma_kernel,"",@"SHT_CUDA_INFO"
	.sectionflags	@""
	.align	4


	//----- nvinfo : EIATTR_CUDA_API_VERSION
	.align		4
        /*0000*/ 	.byte	0x04, 0x37
        /*0002*/ 	.short	(.L_7 - .L_6)
.L_6:
        /*0004*/ 	.word	0x00000083


	//----- nvinfo : EIATTR_SW2861232_WAR
	.align		4
.L_7:
        /*0008*/ 	.byte	0x01, 0x35
	.zero		2


	//----- nvinfo : EIATTR_PARAM_CBANK
	.align		4
        /*000c*/ 	.byte	0x04, 0x0a
        /*000e*/ 	.short	(.L_9 - .L_8)
	.align		4
.L_8:
        /*0010*/ 	.word	index@(.nv.constant0.gemm_mma_kernel)
        /*0014*/ 	.short	0x0160
        /*0016*/ 	.short	0x0024


	//----- nvinfo : EIATTR_CBANK_PARAM_SIZE
	.align		4
.L_9:
        /*0018*/ 	.byte	0x03, 0x19
        /*001a*/ 	.short	0x0024


	//----- nvinfo : EIATTR_KPARAM_INFO
	.align		4
        /*001c*/ 	.byte	0x04, 0x17
        /*001e*/ 	.short	(.L_11 - .L_10)
.L_10:
        /*0020*/ 	.word	0x00000000
        /*0024*/ 	.short	0x0005
        /*0026*/ 	.short	0x0020
        /*0028*/ 	.byte	0x00, 0xf0, 0x11, 0x00


	//----- nvinfo : EIATTR_KPARAM_INFO
	.align		4
.L_11:
        /*002c*/ 	.byte	0x04, 0x17
        /*002e*/ 	.short	(.L_13 - .L_12)
.L_12:
        /*0030*/ 	.word	0x00000000
        /*0034*/ 	.short	0x0004
        /*0036*/ 	.short	0x001c
        /*0038*/ 	.byte	0x00, 0xf0, 0x11, 0x00


	//----- nvinfo : EIATTR_KPARAM_INFO
	.align		4
.L_13:
        /*003c*/ 	.byte	0x04, 0x17
        /*003e*/ 	.short	(.L_15 - .L_14)
.L_14:
        /*0040*/ 	.word	0x00000000
        /*0044*/ 	.short	0x0003
        /*0046*/ 	.short	0x0018
        /*0048*/ 	.byte	0x00, 0xf0, 0x11, 0x00


	//----- nvinfo : EIATTR_KPARAM_INFO
	.align		4
.L_15:
        /*004c*/ 	.byte	0x04, 0x17
        /*004e*/ 	.short	(.L_17 - .L_16)
.L_16:
        /*0050*/ 	.word	0x00000000
        /*0054*/ 	.short	0x0002
        /*0056*/ 	.short	0x0010
        /*0058*/ 	.byte	0x00, 0xf0, 0x21, 0x00


	//----- nvinfo : EIATTR_KPARAM_INFO
	.align		4
.L_17:
        /*005c*/ 	.byte	0x04, 0x17
        /*005e*/ 	.short	(.L_19 - .L_18)
.L_18:
        /*0060*/ 	.word	0x00000000
        /*0064*/ 	.short	0x0001
        /*0066*/ 	.short	0x0008
        /*0068*/ 	.byte	0x00, 0xf0, 0x21, 0x00


	//----- nvinfo : EIATTR_KPARAM_INFO
	.align		4
.L_19:
        /*006c*/ 	.byte	0x04, 0x17
        /*006e*/ 	.short	(.L_21 - .L_20)
.L_20:
        /*0070*/ 	.word	0x00000000
        /*0074*/ 	.short	0x0000
        /*0076*/ 	.short	0x0000
        /*0078*/ 	.byte	0x00, 0xf0, 0x21, 0x00


	//----- nvinfo : EIATTR_WMMA_USED
	.align		4
.L_21:
        /*007c*/ 	.byte	0x01, 0x2b
	.zero		2


	//----- nvinfo : EIATTR_MAXREG_COUNT
	.align		4
        /*0080*/ 	.byte	0x03, 0x1b
        /*0082*/ 	.short	0x00ff


	//----- nvinfo : EIATTR_NUM_BARRIERS
	.align		4
        /*0084*/ 	.byte	0x02, 0x4c
        /*0086*/ 	.byte	0x01
	.zero		1


	//----- nvinfo : EIATTR_MERCURY_ISA_VERSION
	.align		4
        /*0088*/ 	.byte	0x03, 0x5f
        /*008a*/ 	.short	0x0000


	//----- nvinfo : EIATTR_EXIT_INSTR_OFFSETS
	.align		4
        /*008c*/ 	.byte	0x04, 0x1c
        /*008e*/ 	.short	(.L_23 - .L_22)


	//   ....[0]....
.L_22:
        /*0090*/ 	.word	0x000036c0


	//   ....[1]....
        /*0094*/ 	.word	0x00003b40


	//   ....[2]....
        /*0098*/ 	.word	0x00003c80


	//----- nvinfo : EIATTR_MAX_THREADS
	.align		4
.L_23:
        /*009c*/ 	.byte	0x04, 0x05
        /*009e*/ 	.short	(.L_25 - .L_24)
.L_24:
        /*00a0*/ 	.word	0x00000080
        /*00a4*/ 	.word	0x00000001
        /*00a8*/ 	.word	0x00000001


	//----- nvinfo : EIATTR_CRS_STACK_SIZE
	.align		4
.L_25:
        /*00ac*/ 	.byte	0x04, 0x1e
        /*00ae*/ 	.short	(.L_27 - .L_26)
.L_26:
        /*00b0*/ 	.word	0x00000000
.L_27:


//--------------------- .nv.callgraph             --------------------------
	.section	.nv.callgraph,"",@"SHT_CUDA_CALLGRAPH"
	.align	4
	.sectionentsize	8
	.align		4
        /*0000*/ 	.word	0x00000000
	.align		4
        /*0004*/ 	.word	0xffffffff
	.align		4
        /*0008*/ 	.word	0x00000000
	.align		4
        /*000c*/ 	.word	0xfffffffe
	.align		4
        /*0010*/ 	.word	0x00000000
	.align		4
        /*0014*/ 	.word	0xfffffffd
	.align		4
        /*0018*/ 	.word	0x00000000
	.align		4
        /*001c*/ 	.word	0xfffffffc


//--------------------- .nv.rel.action            --------------------------
	.section	.nv.rel.action,"",@"SHT_CUDA_RELOCINFO"
	.align	8
	.sectionentsize	8
        /*0000*/ 	.byte	0x73, 0x00, 0x00, 0x00, 0x00, 0x00, 0x00, 0x00, 0x00, 0x00, 0x00, 0x11, 0x25, 0x00, 0x05, 0x36


//--------------------- .nv.constant0.gemm_mma_kernel --------------------------
	.section	.nv.constant0.gemm_mma_kernel,"a",@progbits
	.sectionflags	@""
	.align	4
.nv.constant0.gemm_mma_kernel:
	.zero		388


//--------------------- .text.gemm_mma_kernel     --------------------------
	.section	.text.gemm_mma_kernel,"ax",@progbits
	.sectioninfo	@"SHI_REGISTERS=59"
	.align	128
        .global         gemm_mma_kernel
        .type           gemm_mma_kernel,@function
        .size           gemm_mma_kernel,(.L_x_58 - gemm_mma_kernel)
        .other          gemm_mma_kernel,@"STO_CUDA_ENTRY STV_DEFAULT"
gemm_mma_kernel:
.text.gemm_mma_kernel:
[----:B------:R-:W-:Y:S02]  /*0000*/  IMAD.MOV.U32 R1, RZ, RZ, c[0x0][0x28] ;  /* 0x00000a00ff017624 */ /* 0x000fe400078e00ff */
[----:B------:R-:W1:Y:S01]  /*0010*/  S2R R41, SR_TID.X ;  /* 0x0000000000297919 */ /* 0x000e620000002100 */
[----:B------:R-:W-:Y:S01]  /*0020*/  ULDC UR4, c[0x0][0x180] ;  /* 0x0000600000047ab9 */ /* 0x000fe20000000800 */
[----:B------:R-:W-:Y:S01]  /*0030*/  BSSY B0, `(.L_x_0) ;  /* 0x0000198000007945 */ /* 0x000fe20003800000 */
[----:B------:R-:W-:Y:S01]  /*0040*/  UIADD3 UR4, UR4, 0xf, URZ ;  /* 0x0000000f04047890 */ /* 0x000fe2000fffe03f */
[----:B------:R-:W2:Y:S01]  /*0050*/  S2R R40, SR_CTAID.X ;  /* 0x0000000000287919 */ /* 0x000ea20000002500 */
[----:B------:R-:W-:Y:S01]  /*0060*/  ULDC.64 UR6, c[0x0][0x118] ;  /* 0x0000460000067ab9 */ /* 0x000fe20000000a00 */
[----:B------:R-:W-:Y:S01]  /*0070*/  IMAD.MOV.U32 R25, RZ, RZ, RZ ;  /* 0x000000ffff197224 */ /* 0x000fe200078e00ff */
[----:B------:R-:W-:Y:S01]  /*0080*/  USHF.R.S32.HI UR5, URZ, 0x1f, UR4 ;  /* 0x0000001f3f057899 */ /* 0x000fe20008011404 */
[----:B------:R-:W3:Y:S01]  /*0090*/  S2R R39, SR_CTAID.Y ;  /* 0x0000000000277919 */ /* 0x000ee20000002600 */
[----:B------:R-:W-:Y:S02]  /*00a0*/  IMAD.MOV.U32 R27, RZ, RZ, RZ ;  /* 0x000000ffff1b7224 */ /* 0x000fe400078e00ff */
[----:B------:R-:W-:Y:S01]  /*00b0*/  ULEA.HI UR5, UR5, UR4, URZ, 0x4 ;  /* 0x0000000405057291 */ /* 0x000fe2000f8f203f */
[----:B------:R-:W-:-:S02]  /*00c0*/  IMAD.MOV.U32 R29, RZ, RZ, RZ ;  /* 0x000000ffff1d7224 */ /* 0x000fc400078e00ff */
[----:B------:R-:W-:Y:S01]  /*00d0*/  IMAD.MOV.U32 R31, RZ, RZ, RZ ;  /* 0x000000ffff1f7224 */ /* 0x000fe200078e00ff */
[----:B------:R-:W-:Y:S01]  /*00e0*/  USHF.R.S32.HI UR5, URZ, 0x4, UR5 ;  /* 0x000000043f057899 */ /* 0x000fe20008011405 */
[----:B-1----:R-:W-:Y:S02]  /*00f0*/  ISETP.GT.AND P0, PT, R41, 0x1f, PT ;  /* 0x0000001f2900780c */ /* 0x002fe40003f04270 */
[----:B------:R-:W-:Y:S01]  /*0100*/  SHF.R.S32.HI R6, RZ, 0x1f, R41 ;  /* 0x0000001fff067819 */ /* 0x000fe20000011429 */
[----:B--2---:R-:W-:-:S03]  /*0110*/  IMAD.SHL.U32 R40, R40, 0x40, RZ ;  /* 0x0000004028287824 */ /* 0x004fc600078e00ff */
[----:B------:R-:W-:Y:S01]  /*0120*/  LEA.HI R38, R6, R41, RZ, 0x5 ;  /* 0x0000002906267211 */ /* 0x000fe200078f28ff */
[----:B---3--:R-:W-:-:S03]  /*0130*/  IMAD.SHL.U32 R39, R39, 0x40, RZ ;  /* 0x0000004027277824 */ /* 0x008fc600078e00ff */
[----:B------:R-:W-:-:S03]  /*0140*/  LEA.HI.SX32 R38, R38, 0xffffffff, 0x1b ;  /* 0xffffffff26267811 */ /* 0x000fc600078fdaff */
[----:B------:R-:W-:Y:S05]  /*0150*/  @P0 BRA `(.L_x_1) ;  /* 0x0000185000000947 */ /* 0x000fea0003800000 */
[C---:B------:R-:W-:Y:S01]  /*0160*/  IMAD.SHL.U32 R4, R41.reuse, 0x8, RZ ;  /* 0x0000000829047824 */ /* 0x040fe200078e00ff */
[C---:B------:R-:W-:Y:S02]  /*0170*/  IADD3 R0, R41.reuse, 0x20, RZ ;  /* 0x0000002029007810 */ /* 0x040fe40007ffe0ff */
[----:B------:R-:W-:Y:S02]  /*0180*/  IADD3 R2, R41, 0x40, RZ ;  /* 0x0000004029027810 */ /* 0x000fe40007ffe0ff */
[----:B------:R-:W-:Y:S01]  /*0190*/  SHF.R.S32.HI R3, RZ, 0x1f, R4 ;  /* 0x0000001fff037819 */ /* 0x000fe20000011404 */
[----:B------:R-:W-:Y:S01]  /*01a0*/  IMAD.SHL.U32 R8, R0, 0x8, RZ ;  /* 0x0000000800087824 */ /* 0x000fe200078e00ff */
[----:B------:R-:W-:Y:S01]  /*01b0*/  SHF.R.S32.HI R13, RZ, 0x1f, R2 ;  /* 0x0000001fff0d7819 */ /* 0x000fe20000011402 */
[----:B------:R-:W-:Y:S01]  /*01c0*/  IMAD.SHL.U32 R9, R2, 0x8, RZ ;  /* 0x0000000802097824 */ /* 0x000fe200078e00ff */
[CC--:B------:R-:W-:Y:S02]  /*01d0*/  LEA.HI R5, R3.reuse, R4.reuse, RZ, 0x4 ;  /* 0x0000000403057211 */ /* 0x0c0fe400078f20ff */
[----:B------:R-:W-:-:S02]  /*01e0*/  LEA.HI R7, R3, R4, RZ, 0x6 ;  /* 0x0000000403077211 */ /* 0x000fc400078f30ff */
[----:B------:R-:W-:Y:S02]  /*01f0*/  LOP3.LUT R3, R5, 0xfffffff0, RZ, 0xc0, !PT ;  /* 0xfffffff005037812 */ /* 0x000fe400078ec0ff */
[----:B------:R-:W-:Y:S02]  /*0200*/  LOP3.LUT R7, R7, 0xffffffc0, RZ, 0xc0, !PT ;  /* 0xffffffc007077812 */ /* 0x000fe400078ec0ff */
[----:B------:R-:W-:Y:S01]  /*0210*/  SHF.R.S32.HI R5, RZ, 0x1f, R8 ;  /* 0x0000001fff057819 */ /* 0x000fe20000011408 */
[C---:B------:R-:W-:Y:S01]  /*0220*/  IMAD.IADD R3, R4.reuse, 0x1, -R3 ;  /* 0x0000000104037824 */ /* 0x040fe200078e0a03 */
[----:B------:R-:W-:Y:S01]  /*0230*/  SHF.R.S32.HI R10, RZ, 0x1f, R9 ;  /* 0x0000001fff0a7819 */ /* 0x000fe20000011409 */
[----:B------:R-:W-:Y:S01]  /*0240*/  IMAD.IADD R17, R4, 0x1, -R7 ;  /* 0x0000000104117824 */ /* 0x000fe200078e0a07 */
[----:B------:R-:W-:Y:S02]  /*0250*/  LEA.HI R4, R5, R8, RZ, 0x4 ;  /* 0x0000000805047211 */ /* 0x000fe400078f20ff */
[----:B------:R-:W-:-:S02]  /*0260*/  LEA.HI R11, R10, R9, RZ, 0x4 ;  /* 0x000000090a0b7211 */ /* 0x000fc400078f20ff */
[----:B------:R-:W-:Y:S02]  /*0270*/  LEA.HI R12, R10, R9, RZ, 0x6 ;  /* 0x000000090a0c7211 */ /* 0x000fe400078f30ff */
[----:B------:R-:W-:Y:S02]  /*0280*/  LEA.HI R7, R5, R8, RZ, 0x6 ;  /* 0x0000000805077211 */ /* 0x000fe400078f30ff */
[----:B------:R-:W-:Y:S02]  /*0290*/  LOP3.LUT R5, R4, 0xfffffff0, RZ, 0xc0, !PT ;  /* 0xfffffff004057812 */ /* 0x000fe400078ec0ff */
[----:B------:R-:W-:Y:S02]  /*02a0*/  LOP3.LUT R10, R11, 0xfffffff0, RZ, 0xc0, !PT ;  /* 0xfffffff00b0a7812 */ /* 0x000fe400078ec0ff */
[----:B------:R-:W-:Y:S01]  /*02b0*/  LOP3.LUT R12, R12, 0xffffffc0, RZ, 0xc0, !PT ;  /* 0xffffffc00c0c7812 */ /* 0x000fe200078ec0ff */
[----:B------:R-:W-:Y:S01]  /*02c0*/  IMAD.IADD R4, R8, 0x1, -R5 ;  /* 0x0000000108047824 */ /* 0x000fe200078e0a05 */
[----:B------:R-:W-:Y:S01]  /*02d0*/  LOP3.LUT R7, R7, 0xffffffc0, RZ, 0xc0, !PT ;  /* 0xffffffc007077812 */ /* 0x000fe200078ec0ff */
[C---:B------:R-:W-:Y:S01]  /*02e0*/  IMAD.IADD R5, R9.reuse, 0x1, -R10 ;  /* 0x0000000109057824 */ /* 0x040fe200078e0a0a */
[----:B------:R-:W-:Y:S01]  /*02f0*/  LEA.HI R10, R0, R0, RZ, 0x1 ;  /* 0x00000000000a7211 */ /* 0x000fe200078f08ff */
[----:B------:R-:W-:Y:S01]  /*0300*/  IMAD.IADD R23, R9, 0x1, -R12 ;  /* 0x0000000109177824 */ /* 0x000fe200078e0a0c */
[-C--:B------:R-:W-:Y:S01]  /*0310*/  LEA.HI R9, R41, R41.reuse, RZ, 0x1 ;  /* 0x0000002929097211 */ /* 0x080fe200078f08ff */
[----:B------:R-:W-:Y:S01]  /*0320*/  IMAD.IADD R20, R8, 0x1, -R7 ;  /* 0x0000000108147824 */ /* 0x000fe200078e0a07 */
[----:B------:R-:W-:Y:S01]  /*0330*/  SHF.R.S32.HI R11, RZ, 0x1f, R0 ;  /* 0x0000001fff0b7819 */ /* 0x000fe20000011400 */
[----:B------:R-:W-:Y:S01]  /*0340*/  IMAD.MOV.U32 R8, RZ, RZ, RZ ;  /* 0x000000ffff087224 */ /* 0x000fe200078e00ff */
[----:B------:R-:W-:Y:S01]  /*0350*/  LEA.HI R12, R2, R2, RZ, 0x1 ;  /* 0x00000002020c7211 */ /* 0x000fe200078f08ff */
[----:B------:R-:W-:Y:S01]  /*0360*/  IMAD.IADD R19, R40, 0x1, R20 ;  /* 0x0000000128137824 */ /* 0x000fe200078e0214 */
[----:B------:R-:W-:-:S02]  /*0370*/  LEA.HI R7, R6, R41, RZ, 0x3 ;  /* 0x0000002906077211 */ /* 0x000fc400078f18ff */
[----:B------:R-:W-:Y:S02]  /*0380*/  SHF.R.S32.HI R16, RZ, 0x1, R9 ;  /* 0x00000001ff107819 */ /* 0x000fe40000011409 */
[----:B------:R-:W-:Y:S02]  /*0390*/  SHF.R.S32.HI R18, RZ, 0x1, R10 ;  /* 0x00000001ff127819 */ /* 0x000fe4000001140a */
[----:B------:R-:W-:Y:S01]  /*03a0*/  LEA.HI R11, R11, R0, RZ, 0x3 ;  /* 0x000000000b0b7211 */ /* 0x000fe200078f18ff */
[C---:B------:R-:W-:Y:S01]  /*03b0*/  IMAD.IADD R26, R39.reuse, 0x1, R16 ;  /* 0x00000001271a7824 */ /* 0x040fe200078e0210 */
[----:B------:R-:W-:Y:S01]  /*03c0*/  SHF.R.S32.HI R22, RZ, 0x1, R12 ;  /* 0x00000001ff167819 */ /* 0x000fe2000001140c */
[----:B------:R-:W-:Y:S01]  /*03d0*/  IMAD.IADD R28, R39, 0x1, R18 ;  /* 0x00000001271c7824 */ /* 0x000fe200078e0212 */
[----:B------:R-:W-:Y:S01]  /*03e0*/  LEA.HI R13, R13, R2, RZ, 0x3 ;  /* 0x000000020d0d7211 */ /* 0x000fe200078f18ff */
[----:B------:R-:W-:Y:S01]  /*03f0*/  IMAD R15, R16, 0x18, R3 ;  /* 0x00000018100f7824 */ /* 0x000fe200078e0203 */
[----:B------:R-:W-:Y:S01]  /*0400*/  IADD3 R24, -R41, 0x7f, RZ ;  /* 0x0000007f29187810 */ /* 0x000fe20007ffe1ff */
[----:B------:R-:W-:Y:S01]  /*0410*/  IMAD.IADD R30, R39, 0x1, R22 ;  /* 0x00000001271e7824 */ /* 0x000fe200078e0216 */
[----:B------:R-:W-:Y:S01]  /*0420*/  SHF.R.S32.HI R7, RZ, 0x3, R7 ;  /* 0x00000003ff077819 */ /* 0x000fe20000011407 */
[----:B------:R-:W-:Y:S01]  /*0430*/  IMAD R21, R22, 0x18, R5 ;  /* 0x0000001816157824 */ /* 0x000fe200078e0205 */
[----:B------:R-:W-:Y:S01]  /*0440*/  SHF.R.S32.HI R11, RZ, 0x3, R11 ;  /* 0x00000003ff0b7819 */ /* 0x000fe2000001140b */
[C---:B------:R-:W-:Y:S01]  /*0450*/  IMAD.IADD R16, R40.reuse, 0x1, R17 ;  /* 0x0000000128107824 */ /* 0x040fe200078e0211 */
[----:B------:R-:W-:Y:S01]  /*0460*/  SHF.R.S32.HI R13, RZ, 0x3, R13 ;  /* 0x00000003ff0d7819 */ /* 0x000fe2000001140d */
[----:B------:R-:W-:Y:S01]  /*0470*/  IMAD.IADD R22, R40, 0x1, R23 ;  /* 0x0000000128167824 */ /* 0x000fe200078e0217 */
[----:B------:R-:W-:Y:S01]  /*0480*/  LEA.HI R9, R24, 0x1, RZ, 0x1b ;  /* 0x0000000118097811 */ /* 0x000fe200078fd8ff */
[----:B------:R-:W-:Y:S01]  /*0490*/  IMAD R10, R26, c[0x0][0x180], RZ ;  /* 0x000060001a0a7a24 */ /* 0x000fe200078e02ff */
[----:B------:R-:W-:Y:S01]  /*04a0*/  IADD3 R6, R41, 0x60, RZ ;  /* 0x0000006029067810 */ /* 0x000fe20007ffe0ff */
[----:B------:R-:W-:Y:S01]  /*04b0*/  IMAD R12, R28, c[0x0][0x180], RZ ;  /* 0x000060001c0c7a24 */ /* 0x000fe200078e02ff */
[----:B------:R-:W-:Y:S01]  /*04c0*/  LOP3.LUT R9, R9, 0x3, RZ, 0xc0, !PT ;  /* 0x0000000309097812 */ /* 0x000fe200078ec0ff */
[----:B------:R-:W-:-:S02]  /*04d0*/  IMAD R14, R30, c[0x0][0x180], RZ ;  /* 0x000060001e0e7a24 */ /* 0x000fc400078e02ff */
[----:B------:R-:W-:Y:S02]  /*04e0*/  IMAD R17, R7, 0x48, R17 ;  /* 0x0000004807117824 */ /* 0x000fe400078e0211 */
[----:B------:R-:W-:Y:S02]  /*04f0*/  IMAD R18, R18, 0x18, R4 ;  /* 0x0000001812127824 */ /* 0x000fe400078e0204 */
[----:B------:R-:W-:Y:S02]  /*0500*/  IMAD R20, R11, 0x48, R20 ;  /* 0x000000480b147824 */ /* 0x000fe400078e0214 */
[----:B------:R-:W-:Y:S02]  /*0510*/  IMAD R23, R13, 0x48, R23 ;  /* 0x000000480d177824 */ /* 0x000fe400078e0217 */
.L_x_26:
[----:B------:R-:W-:-:S13]  /*0520*/  ISETP.GE.AND P0, PT, R8, UR5, PT ;  /* 0x0000000508007c0c */ /* 0x000fda000bf06270 */
[----:B-1----:R-:W-:Y:S05]  /*0530*/  @P0 BRA `(.L_x_2) ;  /* 0x0000142000000947 */ /* 0x002fea0003800000 */
[----:B------:R-:W-:Y:S01]  /*0540*/  ISETP.NE.AND P0, PT, R9, RZ, PT ;  /* 0x000000ff0900720c */ /* 0x000fe20003f05270 */
[----:B------:R-:W-:Y:S01]  /*0550*/  IMAD.MOV.U32 R33, RZ, RZ, 0xc00 ;  /* 0x00000c00ff217424 */ /* 0x000fe200078e00ff */
[----:B------:R-:W-:Y:S01]  /*0560*/  BSSY B1, `(.L_x_3) ;  /* 0x000003a000017945 */ /* 0x000fe20003800000 */
[----:B------:R-:W-:Y:S02]  /*0570*/  IMAD.MOV.U32 R43, RZ, RZ, R41 ;  /* 0x000000ffff2b7224 */ /* 0x000fe400078e0029 */
[----:B------:R-:W-:-:S08]  /*0580*/  IMAD R42, R8, R33, 0x80 ;  /* 0x00000080082a7424 */ /* 0x000fd000078e0221 */
[----:B------:R-:W-:Y:S05]  /*0590*/  @!P0 BRA `(.L_x_4) ;  /* 0x0000036000008947 */ /* 0x000fea0003800000 */
[----:B------:R-:W-:Y:S01]  /*05a0*/  IMAD R35, R8, 0x10, R3 ;  /* 0x0000001008237824 */ /* 0x000fe200078e0203 */
[----:B------:R-:W-:Y:S01]  /*05b0*/  BSSY B2, `(.L_x_5) ;  /* 0x000000f000027945 */ /* 0x000fe20003800000 */
[----:B------:R-:W-:-:S03]  /*05c0*/  ISETP.NE.AND P1, PT, R9, 0x1, PT ;  /* 0x000000010900780c */ /* 0x000fc60003f25270 */
[----:B------:R-:W-:-:S04]  /*05d0*/  ISETP.GE.AND P0, PT, R35, c[0x0][0x180], PT ;  /* 0x0000600023007a0c */ /* 0x000fc80003f06270 */
[----:B------:R-:W-:-:S13]  /*05e0*/  ISETP.GE.OR P0, PT, R26, c[0x0][0x178], P0 ;  /* 0x00005e001a007a0c */ /* 0x000fda0000706670 */
[----:B------:R-:W-:Y:S05]  /*05f0*/  @P0 BRA `(.L_x_6) ;  /* 0x000000a000000947 */ /* 0x000fea0003800000 */
[----:B------:R-:W-:Y:S02]  /*0600*/  SHF.R.S32.HI R33, RZ, 0x1f, R35 ;  /* 0x0000001fff217819 */ /* 0x000fe40000011423 */
[----:B------:R-:W-:Y:S01]  /*0610*/  IADD3 R34, P0, R10, R35, RZ ;  /* 0x000000230a227210 */ /* 0x000fe20007f1e0ff */
[----:B------:R-:W-:-:S03]  /*0620*/  IMAD R35, R15, 0x2, R42 ;  /* 0x000000020f237824 */ /* 0x000fc600078e022a */
[----:B------:R-:W-:Y:S02]  /*0630*/  LEA.HI.X.SX32 R33, R10, R33, 0x1, P0 ;  /* 0x000000210a217211 */ /* 0x000fe400000f0eff */
[----:B------:R-:W-:-:S04]  /*0640*/  LEA R32, P0, R34, c[0x0][0x160], 0x1 ;  /* 0x0000580022207a11 */ /* 0x000fc800078008ff */
[----:B------:R-:W-:-:S05]  /*0650*/  LEA.HI.X R33, R34, c[0x0][0x164], R33, 0x1, P0 ;  /* 0x0000590022217a11 */ /* 0x000fca00000f0c21 */
[----:B------:R-:W-:Y:S01]  /*0660*/  @!PT LDS RZ, [RZ] ;  /* 0x00000000fffff984 */ /* 0x000fe20000000800 */
[----:B------:R-:W-:Y:S01]  /*0670*/  @!PT LDS RZ, [RZ] ;  /* 0x00000000fffff984 */ /* 0x000fe20000000800 */
[----:B------:R-:W-:Y:S01]  /*0680*/  @!PT LDS RZ, [RZ] ;  /* 0x00000000fffff984 */ /* 0x000fe20000000800 */
[----:B------:R1:W-:Y:S04]  /*0690*/  LDGSTS.E.128 [R35], [R32.64] ;  /* 0x0000000020237fae */ /* 0x0003e8000b921c46 */
.L_x_6:
[----:B------:R-:W-:Y:S05]  /*06a0*/  BSYNC B2 ;  /* 0x0000000000027941 */ /* 0x000fea0003800000 */
.L_x_5:
[----:B------:R-:W-:Y:S01]  /*06b0*/  IMAD.MOV.U32 R43, RZ, RZ, R0 ;  /* 0x000000ffff2b7224 */ /* 0x000fe200078e0000 */
[----:B------:R-:W-:Y:S05]  /*06c0*/  @!P1 BRA `(.L_x_4) ;  /* 0x0000023000009947 */ /* 0x000fea0003800000 */
[----:B-1----:R-:W-:Y:S01]  /*06d0*/  IMAD R35, R8, 0x10, R4 ;  /* 0x0000001008237824 */ /* 0x002fe200078e0204 */
        /* <DEDUP_REMOVED lines=15> */
.L_x_8:
[----:B------:R-:W-:Y:S05]  /*07d0*/  BSYNC B2 ;  /* 0x0000000000027941 */ /* 0x000fea0003800000 */
.L_x_7:
[----:B------:R-:W-:Y:S01]  /*07e0*/  IMAD.MOV.U32 R43, RZ, RZ, R2 ;  /* 0x000000ffff2b7224 */ /* 0x000fe200078e0002 */
[----:B------:R-:W-:Y:S05]  /*07f0*/  @!P1 BRA `(.L_x_4) ;  /* 0x0000010000009947 */ /* 0x000fea0003800000 */
[----:B-1----:R-:W-:Y:S02]  /*0800*/  IMAD R35, R8, 0x10, R5 ;  /* 0x0000001008237824 */ /* 0x002fe400078e0205 */
[----:B------:R-:W-:-:S03]  /*0810*/  IMAD.MOV.U32 R43, RZ, RZ, R6 ;  /* 0x000000ffff2b7224 */ /* 0x000fc600078e0006 */
[----:B------:R-:W-:-:S04]  /*0820*/  ISETP.GE.AND P0, PT, R35, c[0x0][0x180], PT ;  /* 0x0000600023007a0c */ /* 0x000fc80003f06270 */
[----:B------:R-:W-:-:S13]  /*0830*/  ISETP.GE.OR P0, PT, R30, c[0x0][0x178], P0 ;  /* 0x00005e001e007a0c */ /* 0x000fda0000706670 */
[----:B------:R-:W-:Y:S05]  /*0840*/  @P0 BRA `(.L_x_4) ;  /* 0x000000b000000947 */ /* 0x000fea0003800000 */
[----:B------:R-:W-:Y:S01]  /*0850*/  SHF.R.S32.HI R33, RZ, 0x1f, R35 ;  /* 0x0000001fff217819 */ /* 0x000fe20000011423 */
[----:B------:R-:W-:Y:S01]  /*0860*/  IMAD.MOV.U32 R43, RZ, RZ, R6 ;  /* 0x000000ffff2b7224 */ /* 0x000fe200078e0006 */
        /* <DEDUP_REMOVED lines=9> */
.L_x_4:
[----:B------:R-:W-:Y:S05]  /*0900*/  BSYNC B1 ;  /* 0x0000000000017941 */ /* 0x000fea0003800000 */
.L_x_3:
[----:B------:R-:W-:Y:S01]  /*0910*/  ISETP.GE.U32.AND P0, PT, R24, 0x60, PT ;  /* 0x000000601800780c */ /* 0x000fe20003f06070 */
[----:B------:R-:W-:-:S12]  /*0920*/  BSSY B1, `(.L_x_9) ;  /* 0x000005e000017945 */ /* 0x000fd80003800000 */
[----:B------:R-:W-:Y:S05]  /*0930*/  @!P0 BRA `(.L_x_10) ;  /* 0x000005c000008947 */ /* 0x000fea0003800000 */
.L_x_13:
[C---:B------:R-:W-:Y:S01]  /*0940*/  IMAD.SHL.U32 R37, R43.reuse, 0x8, RZ ;  /* 0x000000082b257824 */ /* 0x040fe200078e00ff */
[C---:B------:R-:W-:Y:S01]  /*0950*/  IADD3 R34, R43.reuse, 0x20, RZ ;  /* 0x000000202b227810 */ /* 0x040fe20007ffe0ff */
[----:B------:R-:W-:Y:S01]  /*0960*/  BSSY B2, `(.L_x_11) ;  /* 0x0000058000027945 */ /* 0x000fe20003800000 */
[----:B------:R-:W-:Y:S02]  /*0970*/  IADD3 R44, R43, 0x40, RZ ;  /* 0x000000402b2c7810 */ /* 0x000fe40007ffe0ff */
[----:B-1----:R-:W-:Y:S01]  /*0980*/  SHF.R.S32.HI R32, RZ, 0x1f, R37 ;  /* 0x0000001fff207819 */ /* 0x002fe20000011425 */
[C---:B------:R-:W-:Y:S01]  /*0990*/  IMAD.SHL.U32 R47, R34.reuse, 0x8, RZ ;  /* 0x00000008222f7824 */ /* 0x040fe200078e00ff */
[----:B------:R-:W-:Y:S01]  /*09a0*/  LEA.HI R34, R34, R34, RZ, 0x1 ;  /* 0x0000002222227211 */ /* 0x000fe200078f08ff */
[----:B------:R-:W-:Y:S01]  /*09b0*/  IMAD.SHL.U32 R33, R44, 0x8, RZ ;  /* 0x000000082c217824 */ /* 0x000fe200078e00ff */
[----:B------:R-:W-:Y:S02]  /*09c0*/  LEA.HI R32, R32, R37, RZ, 0x4 ;  /* 0x0000002520207211 */ /* 0x000fe400078f20ff */
[----:B------:R-:W-:-:S02]  /*09d0*/  SHF.R.S32.HI R36, RZ, 0x1f, R47 ;  /* 0x0000001fff247819 */ /* 0x000fc4000001142f */
[----:B------:R-:W-:Y:S02]  /*09e0*/  LOP3.LUT R32, R32, 0xfffffff0, RZ, 0xc0, !PT ;  /* 0xfffffff020207812 */ /* 0x000fe400078ec0ff */
[----:B------:R-:W-:Y:S02]  /*09f0*/  SHF.R.S32.HI R46, RZ, 0x1f, R33 ;  /* 0x0000001fff2e7819 */ /* 0x000fe40000011421 */
[----:B------:R-:W-:Y:S01]  /*0a00*/  LEA.HI R36, R36, R47, RZ, 0x4 ;  /* 0x0000002f24247211 */ /* 0x000fe200078f20ff */
[----:B------:R-:W-:Y:S01]  /*0a10*/  IMAD.IADD R37, R37, 0x1, -R32 ;  /* 0x0000000125257824 */ /* 0x000fe200078e0a20 */
[----:B------:R-:W-:Y:S02]  /*0a20*/  LEA.HI R46, R46, R33, RZ, 0x4 ;  /* 0x000000212e2e7211 */ /* 0x000fe400078f20ff */
[----:B------:R-:W-:Y:S01]  /*0a30*/  LEA.HI R32, R43, R43, RZ, 0x1 ;  /* 0x0000002b2b207211 */ /* 0x000fe200078f08ff */
[----:B------:R-:W-:Y:S01]  /*0a40*/  IMAD R54, R8, 0x10, R37 ;  /* 0x0000001008367824 */ /* 0x000fe200078e0225 */
[----:B------:R-:W-:-:S02]  /*0a50*/  LOP3.LUT R36, R36, 0xfffffff0, RZ, 0xc0, !PT ;  /* 0xfffffff024247812 */ /* 0x000fc400078ec0ff */
[----:B------:R-:W-:Y:S02]  /*0a60*/  LOP3.LUT R46, R46, 0xfffffff0, RZ, 0xc0, !PT ;  /* 0xfffffff02e2e7812 */ /* 0x000fe400078ec0ff */
[----:B------:R-:W-:Y:S01]  /*0a70*/  SHF.R.S32.HI R32, RZ, 0x1, R32 ;  /* 0x00000001ff207819 */ /* 0x000fe20000011420 */
[----:B------:R-:W-:Y:S01]  /*0a80*/  IMAD.IADD R47, R47, 0x1, -R36 ;  /* 0x000000012f2f7824 */ /* 0x000fe200078e0a24 */
[----:B------:R-:W-:Y:S01]  /*0a90*/  LEA.HI R44, R44, R44, RZ, 0x1 ;  /* 0x0000002c2c2c7211 */ /* 0x000fe200078f08ff */
[----:B------:R-:W-:Y:S01]  /*0aa0*/  IMAD.IADD R33, R33, 0x1, -R46 ;  /* 0x0000000121217824 */ /* 0x000fe200078e0a2e */
[----:B------:R-:W-:Y:S01]  /*0ab0*/  ISETP.GE.AND P1, PT, R54, c[0x0][0x180], PT ;  /* 0x0000600036007a0c */ /* 0x000fe20003f26270 */
[----:B------:R-:W-:Y:S01]  /*0ac0*/  IMAD.IADD R49, R39, 0x1, R32 ;  /* 0x0000000127317824 */ /* 0x000fe200078e0220 */
[----:B------:R-:W-:Y:S01]  /*0ad0*/  SHF.R.S32.HI R56, RZ, 0x1, R34 ;  /* 0x00000001ff387819 */ /* 0x000fe20000011422 */
[C---:B------:R-:W-:Y:S01]  /*0ae0*/  IMAD R36, R8.reuse, 0x10, R47 ;  /* 0x0000001008247824 */ /* 0x040fe200078e022f */
[----:B------:R-:W-:Y:S01]  /*0af0*/  SHF.R.S32.HI R34, RZ, 0x1, R44 ;  /* 0x00000001ff227819 */ /* 0x000fe2000001142c */
[----:B------:R-:W-:Y:S01]  /*0b00*/  IMAD R44, R8, 0x10, R33 ;  /* 0x00000010082c7824 */ /* 0x000fe200078e0221 */
[----:B------:R-:W-:Y:S01]  /*0b10*/  IADD3 R35, R43, 0x60, RZ ;  /* 0x000000602b237810 */ /* 0x000fe20007ffe0ff */
[----:B------:R-:W-:Y:S01]  /*0b20*/  IMAD.IADD R51, R39, 0x1, R56 ;  /* 0x0000000127337824 */ /* 0x000fe200078e0238 */
[----:B------:R-:W-:Y:S01]  /*0b30*/  ISETP.GE.OR P1, PT, R49, c[0x0][0x178], P1 ;  /* 0x00005e0031007a0c */ /* 0x000fe20000f26670 */
[----:B------:R-:W-:Y:S01]  /*0b40*/  IMAD.IADD R48, R39, 0x1, R34 ;  /* 0x0000000127307824 */ /* 0x000fe200078e0222 */
[----:B------:R-:W-:Y:S01]  /*0b50*/  ISETP.GE.AND P0, PT, R36, c[0x0][0x180], PT ;  /* 0x0000600024007a0c */ /* 0x000fe20003f06270 */
[----:B------:R-:W-:Y:S01]  /*0b60*/  IMAD.SHL.U32 R45, R35, 0x8, RZ ;  /* 0x00000008232d7824 */ /* 0x000fe200078e00ff */
[----:B------:R-:W-:-:S02]  /*0b70*/  ISETP.GE.AND P2, PT, R44, c[0x0][0x180], PT ;  /* 0x000060002c007a0c */ /* 0x000fc40003f46270 */
[----:B------:R-:W-:Y:S02]  /*0b80*/  ISETP.GE.OR P0, PT, R51, c[0x0][0x178], P0 ;  /* 0x00005e0033007a0c */ /* 0x000fe40000706670 */
[----:B------:R-:W-:Y:S02]  /*0b90*/  ISETP.GE.OR P2, PT, R48, c[0x0][0x178], P2 ;  /* 0x00005e0030007a0c */ /* 0x000fe40001746670 */
[----:B------:R-:W-:-:S03]  /*0ba0*/  SHF.R.S32.HI R46, RZ, 0x1f, R45 ;  /* 0x0000001fff2e7819 */ /* 0x000fc6000001142d */
[----:B------:R-:W-:Y:S01]  /*0bb0*/  @!P1 IMAD R49, R49, c[0x0][0x180], RZ ;  /* 0x0000600031319a24 */ /* 0x000fe200078e02ff */
[----:B------:R-:W-:Y:S01]  /*0bc0*/  LEA.HI R46, R46, R45, RZ, 0x4 ;  /* 0x0000002d2e2e7211 */ /* 0x000fe200078f20ff */
[----:B------:R-:W-:Y:S01]  /*0bd0*/  @!P1 IMAD R37, R32, 0x18, R37 ;  /* 0x0000001820259824 */ /* 0x000fe200078e0225 */
[----:B------:R-:W-:Y:S02]  /*0be0*/  @!P1 SHF.R.S32.HI R52, RZ, 0x1f, R54 ;  /* 0x0000001fff349819 */ /* 0x000fe40000011436 */
[----:B------:R-:W-:Y:S01]  /*0bf0*/  LOP3.LUT R50, R46, 0xfffffff0, RZ, 0xc0, !PT ;  /* 0xfffffff02e327812 */ /* 0x000fe200078ec0ff */
[----:B------:R-:W-:Y:S01]  /*0c00*/  @!P0 IMAD R51, R51, c[0x0][0x180], RZ ;  /* 0x0000600033338a24 */ /* 0x000fe200078e02ff */
[----:B------:R-:W-:Y:S01]  /*0c10*/  @!P1 IADD3 R46, P3, R54, R49, RZ ;  /* 0x00000031362e9210 */ /* 0x000fe20007f7e0ff */
[----:B------:R-:W-:Y:S02]  /*0c20*/  @!P2 IMAD R53, R48, c[0x0][0x180], RZ ;  /* 0x000060003035aa24 */ /* 0x000fe400078e02ff */
[----:B------:R-:W-:Y:S01]  /*0c30*/  IMAD.IADD R45, R45, 0x1, -R50 ;  /* 0x000000012d2d7824 */ /* 0x000fe200078e0a32 */
[----:B------:R-:W-:Y:S01]  /*0c40*/  @!P1 LEA.HI.X.SX32 R55, R49, R52, 0x1, P3 ;  /* 0x0000003431379211 */ /* 0x000fe200018f0eff */
[----:B------:R-:W-:Y:S01]  /*0c50*/  @!P2 IMAD R49, R34, 0x18, R33 ;  /* 0x000000182231a824 */ /* 0x000fe200078e0221 */
[----:B------:R-:W-:Y:S01]  /*0c60*/  @!P1 LEA R32, P3, R46, c[0x0][0x160], 0x1 ;  /* 0x000058002e209a11 */ /* 0x000fe200078608ff */
[----:B------:R-:W-:Y:S01]  /*0c70*/  @!P0 IMAD R47, R56, 0x18, R47 ;  /* 0x00000018382f8824 */ /* 0x000fe200078e022f */
[----:B------:R-:W-:Y:S01]  /*0c80*/  @!P0 SHF.R.S32.HI R50, RZ, 0x1f, R36 ;  /* 0x0000001fff328819 */ /* 0x000fe20000011424 */
[----:B------:R-:W-:Y:S01]  /*0c90*/  @!P2 IMAD R49, R49, 0x2, R42 ;  /* 0x000000023131a824 */ /* 0x000fe200078e022a */
[----:B------:R-:W-:Y:S01]  /*0ca0*/  @!P2 SHF.R.S32.HI R52, RZ, 0x1f, R44 ;  /* 0x0000001fff34a819 */ /* 0x000fe2000001142c */
[----:B------:R-:W-:Y:S01]  /*0cb0*/  @!P0 IMAD R47, R47, 0x2, R42 ;  /* 0x000000022f2f8824 */ /* 0x000fe200078e022a */
[----:B------:R-:W-:-:S02]  /*0cc0*/  @!P0 IADD3 R48, P4, R36, R51, RZ ;  /* 0x0000003324308210 */ /* 0x000fc40007f9e0ff */
[----:B------:R-:W-:Y:S02]  /*0cd0*/  @!P2 IADD3 R44, P5, R44, R53, RZ ;  /* 0x000000352c2ca210 */ /* 0x000fe40007fbe0ff */
[----:B------:R-:W-:Y:S02]  /*0ce0*/  @!P1 LEA.HI.X R33, R46, c[0x0][0x164], R55, 0x1, P3 ;  /* 0x000059002e219a11 */ /* 0x000fe400018f0c37 */
[----:B------:R-:W-:Y:S01]  /*0cf0*/  @!P0 LEA.HI.X.SX32 R55, R51, R50, 0x1, P4 ;  /* 0x0000003233378211 */ /* 0x000fe200020f0eff */
[----:B------:R-:W-:Y:S01]  /*0d00*/  @!P1 IMAD R51, R37, 0x2, R42 ;  /* 0x0000000225339824 */ /* 0x000fe200078e022a */
[----:B------:R-:W-:Y:S02]  /*0d10*/  @!P0 LEA R34, P3, R48, c[0x0][0x160], 0x1 ;  /* 0x0000580030228a11 */ /* 0x000fe400078608ff */
[----:B------:R-:W-:Y:S02]  /*0d20*/  @!P2 LEA.HI.X.SX32 R53, R53, R52, 0x1, P5 ;  /* 0x000000343535a211 */ /* 0x000fe400028f0eff */
[----:B------:R-:W-:Y:S01]  /*0d30*/  @!P2 LEA R36, P4, R44, c[0x0][0x160], 0x1 ;  /* 0x000058002c24aa11 */ /* 0x000fe200078808ff */
[----:B------:R-:W-:Y:S01]  /*0d40*/  @!PT LDS RZ, [RZ] ;  /* 0x00000000fffff984 */ /* 0x000fe20000000800 */
[----:B------:R-:W-:Y:S01]  /*0d50*/  @!PT LDS RZ, [RZ] ;  /* 0x00000000fffff984 */ /* 0x000fe20000000800 */
[----:B------:R-:W-:Y:S01]  /*0d60*/  @!PT LDS RZ, [RZ] ;  /* 0x00000000fffff984 */ /* 0x000fe20000000800 */
[----:B------:R1:W-:Y:S01]  /*0d70*/  @!P1 LDGSTS.E.128 [R51], [R32.64] ;  /* 0x0000000020339fae */ /* 0x0003e2000b921c46 */
[----:B------:R-:W-:-:S02]  /*0d80*/  LEA.HI R46, R35, R35, RZ, 0x1 ;  /* 0x00000023232e7211 */ /* 0x000fc400078f08ff */
[----:B------:R-:W-:Y:S02]  /*0d90*/  @!P0 LEA.HI.X R35, R48, c[0x0][0x164], R55, 0x1, P3 ;  /* 0x0000590030238a11 */ /* 0x000fe400018f0c37 */
[----:B------:R-:W-:Y:S01]  /*0da0*/  @!P2 LEA.HI.X R37, R44, c[0x0][0x164], R53, 0x1, P4 ;  /* 0x000059002c25aa11 */ /* 0x000fe200020f0c35 */
[----:B------:R-:W-:Y:S01]  /*0db0*/  IMAD R53, R8, 0x10, R45 ;  /* 0x0000001008357824 */ /* 0x000fe200078e022d */
[----:B------:R-:W-:Y:S01]  /*0dc0*/  SHF.R.S32.HI R46, RZ, 0x1, R46 ;  /* 0x00000001ff2e7819 */ /* 0x000fe2000001142e */
[----:B------:R1:W-:Y:S01]  /*0dd0*/  @!P0 LDGSTS.E.128 [R47], [R34.64] ;  /* 0x00000000222f8fae */ /* 0x0003e2000b921c46 */
[----:B------:R-:W-:Y:S02]  /*0de0*/  ISETP.GE.AND P0, PT, R43, RZ, PT ;  /* 0x000000ff2b00720c */ /* 0x000fe40003f06270 */
[----:B------:R-:W-:Y:S01]  /*0df0*/  ISETP.GE.AND P1, PT, R53, c[0x0][0x180], PT ;  /* 0x0000600035007a0c */ /* 0x000fe20003f26270 */
[----:B------:R-:W-:Y:S01]  /*0e00*/  IMAD.IADD R44, R39, 0x1, R46 ;  /* 0x00000001272c7824 */ /* 0x000fe200078e022e */
[----:B------:R1:W-:Y:S01]  /*0e10*/  @!P2 LDGSTS.E.128 [R49], [R36.64] ;  /* 0x000000002431afae */ /* 0x0003e2000b921c46 */
[----:B------:R-:W-:-:S03]  /*0e20*/  IADD3 R43, R43, 0x80, RZ ;  /* 0x000000802b2b7810 */ /* 0x000fc60007ffe0ff */
[----:B------:R-:W-:-:S13]  /*0e30*/  ISETP.GE.OR P1, PT, R44, c[0x0][0x178], P1 ;  /* 0x00005e002c007a0c */ /* 0x000fda0000f26670 */
[----:B------:R-:W-:Y:S05]  /*0e40*/  @P1 BRA `(.L_x_12) ;  /* 0x0000009000001947 */ /* 0x000fea0003800000 */
[----:B-1----:R-:W-:Y:S01]  /*0e50*/  IMAD R32, R44, c[0x0][0x180], RZ ;  /* 0x000060002c207a24 */ /* 0x002fe200078e02ff */
[----:B------:R-:W-:Y:S01]  /*0e60*/  SHF.R.S32.HI R33, RZ, 0x1f, R53 ;  /* 0x0000001fff217819 */ /* 0x000fe20000011435 */
[----:B------:R-:W-:-:S03]  /*0e70*/  IMAD R45, R46, 0x18, R45 ;  /* 0x000000182e2d7824 */ /* 0x000fc600078e022d */
[----:B------:R-:W-:Y:S01]  /*0e80*/  IADD3 R34, P1, R53, R32, RZ ;  /* 0x0000002035227210 */ /* 0x000fe20007f3e0ff */
[----:B------:R-:W-:-:S03]  /*0e90*/  IMAD R45, R45, 0x2, R42 ;  /* 0x000000022d2d7824 */ /* 0x000fc600078e022a */
[----:B------:R-:W-:Y:S02]  /*0ea0*/  LEA.HI.X.SX32 R33, R32, R33, 0x1, P1 ;  /* 0x0000002120217211 */ /* 0x000fe400008f0eff */
[----:B------:R-:W-:-:S04]  /*0eb0*/  LEA R32, P1, R34, c[0x0][0x160], 0x1 ;  /* 0x0000580022207a11 */ /* 0x000fc800078208ff */
[----:B------:R-:W-:-:S05]  /*0ec0*/  LEA.HI.X R33, R34, c[0x0][0x164], R33, 0x1, P1 ;  /* 0x0000590022217a11 */ /* 0x000fca00008f0c21 */
[----:B------:R1:W-:Y:S04]  /*0ed0*/  LDGSTS.E.128 [R45], [R32.64] ;  /* 0x00000000202d7fae */ /* 0x0003e8000b921c46 */
.L_x_12:
[----:B-1----:R-:W-:Y:S05]  /*0ee0*/  BSYNC B2 ;  /* 0x0000000000027941 */ /* 0x002fea0003800000 */
.L_x_11:
[----:B------:R-:W-:Y:S05]  /*0ef0*/  @!P0 BRA `(.L_x_13) ;  /* 0xfffffa4000008947 */ /* 0x000fea000383ffff */
.L_x_10:
[----:B------:R-:W-:Y:S05]  /*0f00*/  BSYNC B1 ;  /* 0x0000000000017941 */ /* 0x000fea0003800000 */
.L_x_9:
[----:B------:R-:W-:Y:S01]  /*0f10*/  ISETP.NE.AND P0, PT, R9, RZ, PT ;  /* 0x000000ff0900720c */ /* 0x000fe20003f05270 */
[----:B-1----:R-:W-:Y:S01]  /*0f20*/  IMAD.MOV.U32 R33, RZ, RZ, 0x900 ;  /* 0x00000900ff217424 */ /* 0x002fe200078e00ff */
[----:B------:R-:W-:Y:S01]  /*0f30*/  BSSY B1, `(.L_x_14) ;  /* 0x000003d000017945 */ /* 0x000fe20003800000 */
[----:B------:R-:W-:Y:S02]  /*0f40*/  IMAD.MOV.U32 R43, RZ, RZ, R41 ;  /* 0x000000ffff2b7224 */ /* 0x000fe400078e0029 */
[----:B------:R-:W-:-:S08]  /*0f50*/  IMAD R42, R8, R33, 0x3080 ;  /* 0x00003080082a7424 */ /* 0x000fd000078e0221 */
[----:B------:R-:W-:Y:S05]  /*0f60*/  @!P0 BRA `(.L_x_15) ;  /* 0x0000039000008947 */ /* 0x000fea0003800000 */
[----:B------:R-:W-:Y:S01]  /*0f70*/  IMAD R33, R8, 0x10, R7 ;  /* 0x0000001008217824 */ /* 0x000fe200078e0207 */
[----:B------:R-:W-:Y:S01]  /*0f80*/  ISETP.GE.AND P0, PT, R16, c[0x0][0x17c], PT ;  /* 0x00005f0010007a0c */ /* 0x000fe20003f06270 */
[----:B------:R-:W-:Y:S01]  /*0f90*/  BSSY B2, `(.L_x_16) ;  /* 0x000000f000027945 */ /* 0x000fe20003800000 */
[----:B------:R-:W-:Y:S02]  /*0fa0*/  ISETP.NE.AND P1, PT, R9, 0x1, PT ;  /* 0x000000010900780c */ /* 0x000fe40003f25270 */
[----:B------:R-:W-:-:S13]  /*0fb0*/  ISETP.GE.OR P0, PT, R33, c[0x0][0x180], P0 ;  /* 0x0000600021007a0c */ /* 0x000fda0000706670 */
[----:B------:R-:W-:Y:S05]  /*0fc0*/  @P0 BRA `(.L_x_17) ;  /* 0x000000b000000947 */ /* 0x000fea0003800000 */
[----:B------:R-:W-:-:S05]  /*0fd0*/  IMAD R33, R33, c[0x0][0x17c], RZ ;  /* 0x00005f0021217a24 */ /* 0x000fca00078e02ff */
[----:B------:R-:W-:Y:S02]  /*0fe0*/  SHF.R.S32.HI R35, RZ, 0x1f, R33 ;  /* 0x0000001fff237819 */ /* 0x000fe40000011421 */
[----:B------:R-:W-:-:S04]  /*0ff0*/  IADD3 R33, P0, R16, R33, RZ ;  /* 0x0000002110217210 */ /* 0x000fc80007f1e0ff */
[----:B------:R-:W-:Y:S01]  /*1000*/  LEA.HI.X.SX32 R34, R16, R35, 0x1, P0 ;  /* 0x0000002310227211 */ /* 0x000fe200000f0eff */
[----:B------:R-:W-:Y:S01]  /*1010*/  IMAD R35, R17, 0x2, R42 ;  /* 0x0000000211237824 */ /* 0x000fe200078e022a */
[----:B------:R-:W-:-:S04]  /*1020*/  LEA R32, P0, R33, c[0x0][0x168], 0x1 ;  /* 0x00005a0021207a11 */ /* 0x000fc800078008ff */
[----:B------:R-:W-:-:S05]  /*1030*/  LEA.HI.X R33, R33, c[0x0][0x16c], R34, 0x1, P0 ;  /* 0x00005b0021217a11 */ /* 0x000fca00000f0c22 */
[----:B------:R-:W-:Y:S01]  /*1040*/  @!PT LDS RZ, [RZ] ;  /* 0x00000000fffff984 */ /* 0x000fe20000000800 */
[----:B------:R-:W-:Y:S01]  /*1050*/  @!PT LDS RZ, [RZ] ;  /* 0x00000000fffff984 */ /* 0x000fe20000000800 */
[----:B------:R-:W-:Y:S01]  /*1060*/  @!PT LDS RZ, [RZ] ;  /* 0x00000000fffff984 */ /* 0x000fe20000000800 */
[----:B------:R1:W-:Y:S04]  /*1070*/  LDGSTS.E.128 [R35], [R32.64] ;  /* 0x0000000020237fae */ /* 0x0003e8000b921c46 */
.L_x_17:
[----:B------:R-:W-:Y:S05]  /*1080*/  BSYNC B2 ;  /* 0x0000000000027941 */ /* 0x000fea0003800000 */
.L_x_16:
[----:B------:R-:W-:Y:S01]  /*1090*/  IMAD.MOV.U32 R43, RZ, RZ, R0 ;  /* 0x000000ffff2b7224 */ /* 0x000fe200078e0000 */
[----:B------:R-:W-:Y:S05]  /*10a0*/  @!P1 BRA `(.L_x_15) ;  /* 0x0000025000009947 */ /* 0x000fea0003800000 */
[----:B-1----:R-:W-:Y:S01]  /*10b0*/  IMAD R32, R8, 0x10, R11 ;  /* 0x0000001008207824 */ /* 0x002fe200078e020b */
[----:B------:R-:W-:Y:S01]  /*10c0*/  ISETP.GE.AND P0, PT, R19, c[0x0][0x17c], PT ;  /* 0x00005f0013007a0c */ /* 0x000fe20003f06270 */
[----:B------:R-:W-:Y:S01]  /*10d0*/  BSSY B2, `(.L_x_18) ;  /* 0x000000f000027945 */ /* 0x000fe20003800000 */
[----:B------:R-:W-:Y:S02]  /*10e0*/  ISETP.NE.AND P1, PT, R9, 0x2, PT ;  /* 0x000000020900780c */ /* 0x000fe40003f25270 */
[----:B------:R-:W-:-:S13]  /*10f0*/  ISETP.GE.OR P0, PT, R32, c[0x0][0x180], P0 ;  /* 0x0000600020007a0c */ /* 0x000fda0000706670 */
[----:B------:R-:W-:Y:S05]  /*1100*/  @P0 BRA `(.L_x_19) ;  /* 0x000000b000000947 */ /* 0x000fea0003800000 */
[----:B------:R-:W-:Y:S02]  /*1110*/  IMAD R32, R32, c[0x0][0x17c], RZ ;  /* 0x00005f0020207a24 */ /* 0x000fe400078e02ff */
[----:B------:R-:W-:-:S03]  /*1120*/  IMAD R35, R20, 0x2, R42 ;  /* 0x0000000214237824 */ /* 0x000fc600078e022a */
[----:B------:R-:W-:Y:S02]  /*1130*/  SHF.R.S32.HI R34, RZ, 0x1f, R32 ;  /* 0x0000001fff227819 */ /* 0x000fe40000011420 */
[----:B------:R-:W-:-:S04]  /*1140*/  IADD3 R33, P0, R19, R32, RZ ;  /* 0x0000002013217210 */ /* 0x000fc80007f1e0ff */
[----:B------:R-:W-:Y:S02]  /*1150*/  LEA.HI.X.SX32 R34, R19, R34, 0x1, P0 ;  /* 0x0000002213227211 */ /* 0x000fe400000f0eff */
[----:B------:R-:W-:-:S04]  /*1160*/  LEA R32, P0, R33, c[0x0][0x168], 0x1 ;  /* 0x00005a0021207a11 */ /* 0x000fc800078008ff */
[----:B------:R-:W-:-:S05]  /*1170*/  LEA.HI.X R33, R33, c[0x0][0x16c], R34, 0x1, P0 ;  /* 0x00005b0021217a11 */ /* 0x000fca00000f0c22 */
[----:B------:R-:W-:Y:S01]  /*1180*/  @!PT LDS RZ, [RZ] ;  /* 0x00000000fffff984 */ /* 0x000fe20000000800 */
[----:B------:R-:W-:Y:S01]  /*1190*/  @!PT LDS RZ, [RZ] ;  /* 0x00000000fffff984 */ /* 0x000fe20000000800 */
[----:B------:R-:W-:Y:S01]  /*11a0*/  @!PT LDS RZ, [RZ] ;  /* 0x00000000fffff984 */ /* 0x000fe20000000800 */
[----:B------:R1:W-:Y:S04]  /*11b0*/  LDGSTS.E.128 [R35], [R32.64] ;  /* 0x0000000020237fae */ /* 0x0003e8000b921c46 */
.L_x_19:
[----:B------:R-:W-:Y:S05]  /*11c0*/  BSYNC B2 ;  /* 0x0000000000027941 */ /* 0x000fea0003800000 */
.L_x_18:
[----:B------:R-:W-:Y:S01]  /*11d0*/  IMAD.MOV.U32 R43, RZ, RZ, R2 ;  /* 0x000000ffff2b7224 */ /* 0x000fe200078e0002 */
[----:B------:R-:W-:Y:S05]  /*11e0*/  @!P1 BRA `(.L_x_15) ;  /* 0x0000011000009947 */ /* 0x000fea0003800000 */
[----:B-1----:R-:W-:Y:S01]  /*11f0*/  IMAD R33, R8, 0x10, R13 ;  /* 0x0000001008217824 */ /* 0x002fe200078e020d */
[----:B------:R-:W-:Y:S01]  /*1200*/  ISETP.GE.AND P0, PT, R22, c[0x0][0x17c], PT ;  /* 0x00005f0016007a0c */ /* 0x000fe20003f06270 */
[----:B------:R-:W-:-:S03]  /*1210*/  IMAD.MOV.U32 R43, RZ, RZ, R6 ;  /* 0x000000ffff2b7224 */ /* 0x000fc600078e0006 */
[----:B------:R-:W-:-:S13]  /*1220*/  ISETP.GE.OR P0, PT, R33, c[0x0][0x180], P0 ;  /* 0x0000600021007a0c */ /* 0x000fda0000706670 */
[----:B------:R-:W-:Y:S05]  /*1230*/  @P0 BRA `(.L_x_15) ;  /* 0x000000c000000947 */ /* 0x000fea0003800000 */
[----:B------:R-:W-:Y:S02]  /*1240*/  IMAD R33, R33, c[0x0][0x17c], RZ ;  /* 0x00005f0021217a24 */ /* 0x000fe400078e02ff */
[----:B------:R-:W-:-:S03]  /*1250*/  IMAD.MOV.U32 R43, RZ, RZ, R6 ;  /* 0x000000ffff2b7224 */ /* 0x000fc600078e0006 */
        /* <DEDUP_REMOVED lines=10> */
.L_x_15:
[----:B------:R-:W-:Y:S05]  /*1300*/  BSYNC B1 ;  /* 0x0000000000017941 */ /* 0x000fea0003800000 */
.L_x_14:
[----:B------:R-:W-:Y:S01]  /*1310*/  ISETP.GE.U32.AND P0, PT, R24, 0x60, PT ;  /* 0x000000601800780c */ /* 0x000fe20003f06070 */
[----:B------:R-:W-:-:S12]  /*1320*/  BSSY B1, `(.L_x_20) ;  /* 0x0000062000017945 */ /* 0x000fd80003800000 */
[----:B------:R-:W-:Y:S05]  /*1330*/  @!P0 BRA `(.L_x_21) ;  /* 0x0000060000008947 */ /* 0x000fea0003800000 */
.L_x_24:
[C---:B-1----:R-:W-:Y:S01]  /*1340*/  IMAD.SHL.U32 R33, R43.reuse, 0x8, RZ ;  /* 0x000000082b217824 */ /* 0x042fe200078e00ff */
[C---:B------:R-:W-:Y:S01]  /*1350*/  IADD3 R35, R43.reuse, 0x20, RZ ;  /* 0x000000202b237810 */ /* 0x040fe20007ffe0ff */
[----:B------:R-:W-:Y:S01]  /*1360*/  BSSY B2, `(.L_x_22) ;  /* 0x000005c000027945 */ /* 0x000fe20003800000 */
[----:B------:R-:W-:Y:S02]  /*1370*/  IADD3 R37, R43, 0x40, RZ ;  /* 0x000000402b257810 */ /* 0x000fe40007ffe0ff */
[----:B------:R-:W-:Y:S02]  /*1380*/  SHF.R.S32.HI R32, RZ, 0x1f, R33 ;  /* 0x0000001fff207819 */ /* 0x000fe40000011421 */
[----:B------:R-:W-:Y:S01]  /*1390*/  SHF.R.S32.HI R36, RZ, 0x1f, R35 ;  /* 0x0000001fff247819 */ /* 0x000fe20000011423 */
[----:B------:R-:W-:Y:S01]  /*13a0*/  IMAD.SHL.U32 R49, R37, 0x8, RZ ;  /* 0x0000000825317824 */ /* 0x000fe200078e00ff */
[----:B------:R-:W-:Y:S02]  /*13b0*/  LEA.HI R34, R32, R33, RZ, 0x6 ;  /* 0x0000002120227211 */ /* 0x000fe400078f30ff */
[----:B------:R-:W-:Y:S01]  /*13c0*/  LEA.HI R32, R36, R35, RZ, 0x3 ;  /* 0x0000002324207211 */ /* 0x000fe200078f18ff */
[----:B------:R-:W-:Y:S01]  /*13d0*/  IMAD.SHL.U32 R35, R35, 0x8, RZ ;  /* 0x0000000823237824 */ /* 0x000fe200078e00ff */
[----:B------:R-:W-:-:S02]  /*13e0*/  SHF.R.S32.HI R46, RZ, 0x1f, R49 ;  /* 0x0000001fff2e7819 */ /* 0x000fc40000011431 */
[----:B------:R-:W-:Y:S02]  /*13f0*/  LOP3.LUT R34, R34, 0xffffffc0, RZ, 0xc0, !PT ;  /* 0xffffffc022227812 */ /* 0x000fe400078ec0ff */
[----:B------:R-:W-:Y:S02]  /*1400*/  SHF.R.S32.HI R36, RZ, 0x1f, R35 ;  /* 0x0000001fff247819 */ /* 0x000fe40000011423 */
[----:B------:R-:W-:Y:S01]  /*1410*/  LEA.HI R46, R46, R49, RZ, 0x6 ;  /* 0x000000312e2e7211 */ /* 0x000fe200078f30ff */
[----:B------:R-:W-:Y:S01]  /*1420*/  IMAD.IADD R33, R33, 0x1, -R34 ;  /* 0x0000000121217824 */ /* 0x000fe200078e0a22 */
[----:B------:R-:W-:Y:S02]  /*1430*/  LEA.HI R36, R36, R35, RZ, 0x6 ;  /* 0x0000002324247211 */ /* 0x000fe400078f30ff */
[----:B------:R-:W-:Y:S02]  /*1440*/  SHF.R.S32.HI R44, RZ, 0x1f, R37 ;  /* 0x0000001fff2c7819 */ /* 0x000fe40000011425 */
[----:B------:R-:W-:-:S02]  /*1450*/  SHF.R.S32.HI R34, RZ, 0x1f, R43 ;  /* 0x0000001fff227819 */ /* 0x000fc4000001142b */
[----:B------:R-:W-:Y:S02]  /*1460*/  LOP3.LUT R46, R46, 0xffffffc0, RZ, 0xc0, !PT ;  /* 0xffffffc02e2e7812 */ /* 0x000fe400078ec0ff */
[----:B------:R-:W-:Y:S02]  /*1470*/  LOP3.LUT R36, R36, 0xffffffc0, RZ, 0xc0, !PT ;  /* 0xffffffc024247812 */ /* 0x000fe400078ec0ff */
[----:B------:R-:W-:Y:S01]  /*1480*/  LEA.HI R37, R44, R37, RZ, 0x3 ;  /* 0x000000252c257211 */ /* 0x000fe200078f18ff */
[----:B------:R-:W-:Y:S01]  /*1490*/  IMAD.IADD R49, R49, 0x1, -R46 ;  /* 0x0000000131317824 */ /* 0x000fe200078e0a2e */
[----:B------:R-:W-:Y:S01]  /*14a0*/  LEA.HI R34, R34, R43, RZ, 0x3 ;  /* 0x0000002b22227211 */ /* 0x000fe200078f18ff */
[----:B------:R-:W-:Y:S01]  /*14b0*/  IMAD.IADD R47, R35, 0x1, -R36 ;  /* 0x00000001232f7824 */ /* 0x000fe200078e0a24 */
[----:B------:R-:W-:Y:S01]  /*14c0*/  SHF.R.S32.HI R50, RZ, 0x3, R32 ;  /* 0x00000003ff327819 */ /* 0x000fe20000011420 */
[C---:B------:R-:W-:Y:S01]  /*14d0*/  IMAD.IADD R32, R40.reuse, 0x1, R49 ;  /* 0x0000000128207824 */ /* 0x040fe200078e0231 */
[----:B------:R-:W-:Y:S01]  /*14e0*/  SHF.R.S32.HI R48, RZ, 0x3, R34 ;  /* 0x00000003ff307819 */ /* 0x000fe20000011422 */
[C---:B------:R-:W-:Y:S01]  /*14f0*/  IMAD.IADD R34, R40.reuse, 0x1, R33 ;  /* 0x0000000128227824 */ /* 0x040fe200078e0221 */
[----:B------:R-:W-:Y:S01]  /*1500*/  SHF.R.S32.HI R53, RZ, 0x3, R37 ;  /* 0x00000003ff357819 */ /* 0x000fe20000011425 */
[----:B------:R-:W-:Y:S01]  /*1510*/  IMAD.IADD R37, R40, 0x1, R47 ;  /* 0x0000000128257824 */ /* 0x000fe200078e022f */
[----:B------:R-:W-:Y:S01]  /*1520*/  IADD3 R44, R43, 0x60, RZ ;  /* 0x000000602b2c7810 */ /* 0x000fe20007ffe0ff */
[----:B------:R-:W-:Y:S01]  /*1530*/  IMAD R51, R8, 0x10, R48 ;  /* 0x0000001008337824 */ /* 0x000fe200078e0230 */
[----:B------:R-:W-:Y:S01]  /*1540*/  ISETP.GE.AND P1, PT, R34, c[0x0][0x17c], PT ;  /* 0x00005f0022007a0c */ /* 0x000fe20003f26270 */
[----:B------:R-:W-:Y:S01]  /*1550*/  IMAD R36, R8, 0x10, R53 ;  /* 0x0000001008247824 */ /* 0x000fe200078e0235 */
[----:B------:R-:W-:Y:S01]  /*1560*/  ISETP.GE.AND P2, PT, R32, c[0x0][0x17c], PT ;  /* 0x00005f0020007a0c */ /* 0x000fe20003f46270 */
[----:B------:R-:W-:Y:S01]  /*1570*/  IMAD.SHL.U32 R45, R44, 0x8, RZ ;  /* 0x000000082c2d7824 */ /* 0x000fe200078e00ff */
[----:B------:R-:W-:Y:S01]  /*1580*/  ISETP.GE.AND P0, PT, R37, c[0x0][0x17c], PT ;  /* 0x00005f0025007a0c */ /* 0x000fe20003f06270 */
[----:B------:R-:W-:Y:S01]  /*1590*/  IMAD R52, R8, 0x10, R50 ;  /* 0x0000001008347824 */ /* 0x000fe200078e0232 */
[----:B------:R-:W-:-:S02]  /*15a0*/  ISETP.GE.OR P1, PT, R51, c[0x0][0x180], P1 ;  /* 0x0000600033007a0c */ /* 0x000fc40000f26670 */
[----:B------:R-:W-:Y:S02]  /*15b0*/  ISETP.GE.OR P2, PT, R36, c[0x0][0x180], P2 ;  /* 0x0000600024007a0c */ /* 0x000fe40001746670 */
[----:B------:R-:W-:Y:S02]  /*15c0*/  SHF.R.S32.HI R46, RZ, 0x1f, R45 ;  /* 0x0000001fff2e7819 */ /* 0x000fe4000001142d */
[----:B------:R-:W-:Y:S02]  /*15d0*/  ISETP.GE.OR P0, PT, R52, c[0x0][0x180], P0 ;  /* 0x0000600034007a0c */ /* 0x000fe40000706670 */
[----:B------:R-:W-:Y:S02]  /*15e0*/  LEA.HI R46, R46, R45, RZ, 0x6 ;  /* 0x0000002d2e2e7211 */ /* 0x000fe400078f30ff */
[----:B------:R-:W-:Y:S02]  /*15f0*/  SHF.R.S32.HI R35, RZ, 0x1f, R44 ;  /* 0x0000001fff237819 */ /* 0x000fe4000001142c */
[----:B------:R-:W-:Y:S01]  /*1600*/  LOP3.LUT R46, R46, 0xffffffc0, RZ, 0xc0, !PT ;  /* 0xffffffc02e2e7812 */ /* 0x000fe200078ec0ff */
[----:B------:R-:W-:Y:S01]  /*1610*/  @!P1 IMAD R51, R51, c[0x0][0x17c], RZ ;  /* 0x00005f0033339a24 */ /* 0x000fe200078e02ff */
[----:B------:R-:W-:Y:S01]  /*1620*/  LEA.HI R44, R35, R44, RZ, 0x3 ;  /* 0x0000002c232c7211 */ /* 0x000fe200078f18ff */
[----:B------:R-:W-:-:S02]  /*1630*/  @!P2 IMAD R49, R53, 0x48, R49 ;  /* 0x000000483531a824 */ /* 0x000fc400078e0231 */
[----:B------:R-:W-:Y:S01]  /*1640*/  IMAD.IADD R45, R45, 0x1, -R46 ;  /* 0x000000012d2d7824 */ /* 0x000fe200078e0a2e */
[----:B------:R-:W-:Y:S01]  /*1650*/  SHF.R.S32.HI R44, RZ, 0x3, R44 ;  /* 0x00000003ff2c7819 */ /* 0x000fe2000001142c */
[----:B------:R-:W-:Y:S01]  /*1660*/  @!P2 IMAD R53, R36, c[0x0][0x17c], RZ ;  /* 0x00005f002435aa24 */ /* 0x000fe200078e02ff */
[----:B------:R-:W-:Y:S01]  /*1670*/  @!P0 SHF.R.S32.HI R55, RZ, 0x1f, R37 ;  /* 0x0000001fff378819 */ /* 0x000fe20000011425 */
[----:B------:R-:W-:Y:S02]  /*1680*/  @!P0 IMAD R46, R52, c[0x0][0x17c], RZ ;  /* 0x00005f00342e8a24 */ /* 0x000fe400078e02ff */
[----:B------:R-:W-:Y:S01]  /*1690*/  @!P1 IMAD R35, R48, 0x48, R33 ;  /* 0x0000004830239824 */ /* 0x000fe200078e0221 */
[----:B------:R-:W-:Y:S01]  /*16a0*/  @!P1 SHF.R.S32.HI R48, RZ, 0x1f, R34 ;  /* 0x0000001fff309819 */ /* 0x000fe20000011422 */
[----:B------:R-:W-:Y:S01]  /*16b0*/  @!P0 IMAD R47, R50, 0x48, R47 ;  /* 0x00000048322f8824 */ /* 0x000fe200078e022f */
[----:B------:R-:W-:Y:S01]  /*16c0*/  @!P1 IADD3 R33, P4, R34, R51, RZ ;  /* 0x0000003322219210 */ /* 0x000fe20007f9e0ff */
[----:B------:R-:W-:Y:S01]  /*16d0*/  @!P2 IMAD R49, R49, 0x2, R42 ;  /* 0x000000023131a824 */ /* 0x000fe200078e022a */
[----:B------:R-:W-:Y:S01]  /*16e0*/  @!P2 SHF.R.S32.HI R34, RZ, 0x1f, R32 ;  /* 0x0000001fff22a819 */ /* 0x000fe20000011420 */
[----:B------:R-:W-:Y:S01]  /*16f0*/  @!P0 IMAD R47, R47, 0x2, R42 ;  /* 0x000000022f2f8824 */ /* 0x000fe200078e022a */
[----:B------:R-:W-:-:S02]  /*1700*/  @!P2 IADD3 R50, P3, R32, R53, RZ ;  /* 0x000000352032a210 */ /* 0x000fc40007f7e0ff */
[----:B------:R-:W-:Y:S02]  /*1710*/  @!P0 IADD3 R37, P5, R37, R46, RZ ;  /* 0x0000002e25258210 */ /* 0x000fe40007fbe0ff */
[----:B------:R-:W-:Y:S01]  /*1720*/  @!P1 LEA.HI.X.SX32 R48, R51, R48, 0x1, P4 ;  /* 0x0000003033309211 */ /* 0x000fe200020f0eff */
[----:B------:R-:W-:Y:S01]  /*1730*/  @!P1 IMAD R51, R35, 0x2, R42 ;  /* 0x0000000223339824 */ /* 0x000fe200078e022a */
[----:B------:R-:W-:Y:S02]  /*1740*/  @!P1 LEA R32, P4, R33, c[0x0][0x168], 0x1 ;  /* 0x00005a0021209a11 */ /* 0x000fe400078808ff */
[----:B------:R-:W-:Y:S02]  /*1750*/  @!P2 LEA.HI.X.SX32 R53, R53, R34, 0x1, P3 ;  /* 0x000000223535a211 */ /* 0x000fe400018f0eff */
[----:B------:R-:W-:Y:S02]  /*1760*/  @!P0 LEA.HI.X.SX32 R46, R46, R55, 0x1, P5 ;  /* 0x000000372e2e8211 */ /* 0x000fe400028f0eff */
[----:B------:R-:W-:-:S02]  /*1770*/  @!P0 LEA R34, P3, R37, c[0x0][0x168], 0x1 ;  /* 0x00005a0025228a11 */ /* 0x000fc400078608ff */
[----:B------:R-:W-:Y:S02]  /*1780*/  @!P2 LEA R36, P5, R50, c[0x0][0x168], 0x1 ;  /* 0x00005a003224aa11 */ /* 0x000fe400078a08ff */
[----:B------:R-:W-:Y:S02]  /*1790*/  @!P1 LEA.HI.X R33, R33, c[0x0][0x16c], R48, 0x1, P4 ;  /* 0x00005b0021219a11 */ /* 0x000fe400020f0c30 */
[----:B------:R-:W-:Y:S01]  /*17a0*/  @!P0 LEA.HI.X R35, R37, c[0x0][0x16c], R46, 0x1, P3 ;  /* 0x00005b0025238a11 */ /* 0x000fe200018f0c2e */
[----:B------:R-:W-:Y:S01]  /*17b0*/  IMAD R46, R8, 0x10, R44 ;  /* 0x00000010082e7824 */ /* 0x000fe200078e022c */
[----:B------:R-:W-:Y:S01]  /*17c0*/  @!P2 LEA.HI.X R37, R50, c[0x0][0x16c], R53, 0x1, P5 ;  /* 0x00005b003225aa11 */ /* 0x000fe200028f0c35 */
[----:B------:R-:W-:Y:S01]  /*17d0*/  IMAD.IADD R53, R40, 0x1, R45 ;  /* 0x0000000128357824 */ /* 0x000fe200078e022d */
[----:B------:R-:W-:Y:S01]  /*17e0*/  @!PT LDS RZ, [RZ] ;  /* 0x00000000fffff984 */ /* 0x000fe20000000800 */
[----:B------:R-:W-:Y:S01]  /*17f0*/  @!PT LDS RZ, [RZ] ;  /* 0x00000000fffff984 */ /* 0x000fe20000000800 */
[----:B------:R-:W-:Y:S01]  /*1800*/  @!PT LDS RZ, [RZ] ;  /* 0x00000000fffff984 */ /* 0x000fe20000000800 */
[----:B------:R1:W-:Y:S04]  /*1810*/  @!P1 LDGSTS.E.128 [R51], [R32.64] ;  /* 0x0000000020339fae */ /* 0x0003e8000b921c46 */
[----:B------:R1:W-:Y:S01]  /*1820*/  @!P0 LDGSTS.E.128 [R47], [R34.64] ;  /* 0x00000000222f8fae */ /* 0x0003e2000b921c46 */
[----:B------:R-:W-:-:S02]  /*1830*/  ISETP.GE.AND P1, PT, R53, c[0x0][0x17c], PT ;  /* 0x00005f0035007a0c */ /* 0x000fc40003f26270 */
[C---:B------:R-:W-:Y:S01]  /*1840*/  ISETP.GE.AND P0, PT, R43.reuse, RZ, PT ;  /* 0x000000ff2b00720c */ /* 0x040fe20003f06270 */
[----:B------:R1:W-:Y:S01]  /*1850*/  @!P2 LDGSTS.E.128 [R49], [R36.64] ;  /* 0x000000002431afae */ /* 0x0003e2000b921c46 */
[----:B------:R-:W-:Y:S02]  /*1860*/  ISETP.GE.OR P1, PT, R46, c[0x0][0x180], P1 ;  /* 0x000060002e007a0c */ /* 0x000fe40000f26670 */
[----:B------:R-:W-:-:S11]  /*1870*/  IADD3 R43, R43, 0x80, RZ ;  /* 0x000000802b2b7810 */ /* 0x000fd60007ffe0ff */
        /* <DEDUP_REMOVED lines=10> */
.L_x_23:
[----:B-1----:R-:W-:Y:S05]  /*1920*/  BSYNC B2 ;  /* 0x0000000000027941 */ /* 0x002fea0003800000 */
.L_x_22:
[----:B------:R-:W-:Y:S05]  /*1930*/  @!P0 BRA `(.L_x_24) ;  /* 0xfffffa0000008947 */ /* 0x000fea000383ffff */
.L_x_21:
[----:B------:R-:W-:Y:S05]  /*1940*/  BSYNC B1 ;  /* 0x0000000000017941 */ /* 0x000fea0003800000 */
.L_x_20:
[----:B------:R-:W0:Y:S02]  /*1950*/  LDGDEPBAR ;  /* 0x00000000000079af */ /* 0x000e240000000000 */
.L_x_2:
[----:B------:R-:W-:-:S04]  /*1960*/  IADD3 R8, R8, 0x1, RZ ;  /* 0x0000000108087810 */ /* 0x000fc80007ffe0ff */
[----:B------:R-:W-:-:S13]  /*1970*/  ISETP.GE.U32.AND P0, PT, R8, 0x3, PT ;  /* 0x000000030800780c */ /* 0x000fda0003f06070 */
[----:B------:R-:W-:Y:S01]  /*1980*/  @P0 CALL.REL.NOINC `(.L_x_25) ;  /* 0x0000001000000944 */ /* 0x000fe20003c00000 */
[----:B------:R-:W-:Y:S05]  /*1990*/  BRA `(.L_x_26) ;  /* 0xffffeb8000007947 */ /* 0x000fea000383ffff */
.L_x_25:
[----:B------:R-:W-:-:S04]  /*19a0*/  DEPBAR.LE SB0, 0x2 ;  /* 0x000080800000791a */ /* 0x000fc80000000000 */
.L_x_1:
[----:B------:R-:W-:Y:S05]  /*19b0*/  BSYNC B0 ;  /* 0x0000000000007941 */ /* 0x000fea0003800000 */
.L_x_0:
[----:B------:R-:W-:Y:S01]  /*19c0*/  IMAD.MOV.U32 R0, RZ, RZ, c[0x0][0x180] ;  /* 0x00006000ff007624 */ /* 0x000fe200078e00ff */
[----:B------:R-:W-:Y:S01]  /*19d0*/  BAR.SYNC.DEFER_BLOCKING 0x0 ;  /* 0x0000000000007b1d */ /* 0x000fe20000010000 */
[----:B------:R-:W-:Y:S01]  /*19e0*/  IMAD.MOV.U32 R30, RZ, RZ, RZ ;  /* 0x000000ffff1e7224 */ /* 0x000fe200078e00ff */
[----:B------:R-:W-:Y:S01]  /*19f0*/  CS2R R36, SRZ ;  /* 0x0000000000247805 */ /* 0x000fe2000001ff00 */
[----:B------:R-:W-:Y:S01]  /*1a00*/  IMAD.MOV.U32 R28, RZ, RZ, RZ ;  /* 0x000000ffff1c7224 */ /* 0x000fe200078e00ff */
[----:B------:R-:W-:Y:S01]  /*1a10*/  ISETP.GE.AND P0, PT, R0, 0x1, PT ;  /* 0x000000010000780c */ /* 0x000fe20003f06270 */
[----:B-1----:R-:W-:Y:S01]  /*1a20*/  CS2R R34, SRZ ;  /* 0x0000000000227805 */ /* 0x002fe2000001ff00 */
[----:B------:R-:W-:Y:S01]  /*1a30*/  IMAD.MOV.U32 R26, RZ, RZ, RZ ;  /* 0x000000ffff1a7224 */ /* 0x000fe200078e00ff */
[----:B------:R-:W-:Y:S01]  /*1a40*/  CS2R R32, SRZ ;  /* 0x0000000000207805 */ /* 0x000fe2000001ff00 */
[----:B------:R-:W-:Y:S01]  /*1a50*/  IMAD.MOV.U32 R24, RZ, RZ, RZ ;  /* 0x000000ffff187224 */ /* 0x000fe200078e00ff */
[----:B------:R-:W-:-:S08]  /*1a60*/  CS2R R2, SRZ ;  /* 0x0000000000027805 */ /* 0x000fd0000001ff00 */
[----:B------:R-:W-:Y:S05]  /*1a70*/  @!P0 BRA `(.L_x_27) ;  /* 0x00001c2000008947 */ /* 0x000fea0003800000 */
[C---:B------:R-:W-:Y:S01]  /*1a80*/  IMAD.SHL.U32 R43, R41.reuse, 0x8, RZ ;  /* 0x00000008292b7824 */ /* 0x040fe200078e00ff */
[C---:B------:R-:W-:Y:S01]  /*1a90*/  IADD3 R4, R41.reuse, 0x20, RZ ;  /* 0x0000002029047810 */ /* 0x040fe20007ffe0ff */
[----:B------:R-:W-:Y:S01]  /*1aa0*/  IMAD.MOV.U32 R53, RZ, RZ, RZ ;  /* 0x000000ffff357224 */ /* 0x000fe200078e00ff */
[C---:B------:R-:W-:Y:S01]  /*1ab0*/  IADD3 R7, R41.reuse, 0x40, RZ ;  /* 0x0000004029077810 */ /* 0x040fe20007ffe0ff */
[----:B------:R-:W-:Y:S01]  /*1ac0*/  IMAD.MOV.U32 R30, RZ, RZ, RZ ;  /* 0x000000ffff1e7224 */ /* 0x000fe200078e00ff */
[----:B------:R-:W-:Y:S01]  /*1ad0*/  SHF.R.S32.HI R0, RZ, 0x1f, R43 ;  /* 0x0000001fff007819 */ /* 0x000fe2000001142b */
[----:B------:R-:W-:Y:S01]  /*1ae0*/  IMAD.SHL.U32 R45, R4, 0x8, RZ ;  /* 0x00000008042d7824 */ /* 0x000fe200078e00ff */
[----:B------:R-:W-:Y:S01]  /*1af0*/  IMNMX R46, R41, 0x60, !PT ;  /* 0x00000060292e7817 */ /* 0x000fe20007800200 */
[----:B------:R-:W-:Y:S01]  /*1b00*/  IMAD.SHL.U32 R47, R7, 0x8, RZ ;  /* 0x00000008072f7824 */ /* 0x000fe200078e00ff */
[CC--:B------:R-:W-:Y:S01]  /*1b10*/  LEA.HI R2, R0.reuse, R43.reuse, RZ, 0x4 ;  /* 0x0000002b00027211 */ /* 0x0c0fe200078f20ff */
[----:B------:R-:W-:Y:S01]  /*1b20*/  CS2R R36, SRZ ;  /* 0x0000000000247805 */ /* 0x000fe2000001ff00 */
[----:B------:R-:W-:Y:S01]  /*1b30*/  LEA.HI R3, R0, R43, RZ, 0x6 ;  /* 0x0000002b00037211 */ /* 0x000fe200078f30ff */
[----:B------:R-:W-:Y:S01]  /*1b40*/  IMAD.MOV.U32 R28, RZ, RZ, RZ ;  /* 0x000000ffff1c7224 */ /* 0x000fe200078e00ff */
[----:B------:R-:W-:Y:S01]  /*1b50*/  SHF.R.S32.HI R6, RZ, 0x1f, R45 ;  /* 0x0000001fff067819 */ /* 0x000fe2000001142d */
[----:B------:R-:W-:Y:S01]  /*1b60*/  CS2R R34, SRZ ;  /* 0x0000000000227805 */ /* 0x000fe2000001ff00 */
[----:B------:R-:W-:Y:S01]  /*1b70*/  LOP3.LUT R0, R2, 0xfffffff0, RZ, 0xc0, !PT ;  /* 0xfffffff002007812 */ /* 0x000fe200078ec0ff */
[----:B------:R-:W-:Y:S01]  /*1b80*/  IMAD.MOV.U32 R26, RZ, RZ, RZ ;  /* 0x000000ffff1a7224 */ /* 0x000fe200078e00ff */
[----:B------:R-:W-:Y:S01]  /*1b90*/  LOP3.LUT R2, R3, 0xffffffc0, RZ, 0xc0, !PT ;  /* 0xffffffc003027812 */ /* 0x000fe200078ec0ff */
[----:B------:R-:W-:Y:S01]  /*1ba0*/  CS2R R32, SRZ ;  /* 0x0000000000207805 */ /* 0x000fe2000001ff00 */
[CC--:B------:R-:W-:Y:S01]  /*1bb0*/  LEA.HI R3, R6.reuse, R45.reuse, RZ, 0x4 ;  /* 0x0000002d06037211 */ /* 0x0c0fe200078f20ff */
[C---:B------:R-:W-:Y:S01]  /*1bc0*/  IMAD.IADD R0, R43.reuse, 0x1, -R0 ;  /* 0x000000012b007824 */ /* 0x040fe200078e0a00 */
[----:B------:R-:W-:Y:S01]  /*1bd0*/  SHF.R.S32.HI R8, RZ, 0x1f, R47 ;  /* 0x0000001fff087819 */ /* 0x000fe2000001142f */
[----:B------:R-:W-:Y:S01]  /*1be0*/  IMAD.IADD R43, R43, 0x1, -R2 ;  /* 0x000000012b2b7824 */ /* 0x000fe200078e0a02 */
[----:B------:R-:W-:Y:S01]  /*1bf0*/  LEA.HI R6, R6, R45, RZ, 0x6 ;  /* 0x0000002d06067211 */ /* 0x000fe200078f30ff */
[----:B------:R-:W-:Y:S01]  /*1c00*/  IMAD.MOV.U32 R24, RZ, RZ, RZ ;  /* 0x000000ffff187224 */ /* 0x000fe200078e00ff */
[----:B------:R-:W-:-:S02]  /*1c10*/  LOP3.LUT R42, R3, 0xfffffff0, RZ, 0xc0, !PT ;  /* 0xfffffff0032a7812 */ /* 0x000fc400078ec0ff */
[----:B------:R-:W-:Y:S02]  /*1c20*/  LOP3.LUT R6, R6, 0xffffffc0, RZ, 0xc0, !PT ;  /* 0xffffffc006067812 */ /* 0x000fe400078ec0ff */
[CC--:B------:R-:W-:Y:S01]  /*1c30*/  LEA.HI R2, R8.reuse, R47.reuse, RZ, 0x4 ;  /* 0x0000002f08027211 */ /* 0x0c0fe200078f20ff */
[C---:B------:R-:W-:Y:S01]  /*1c40*/  IMAD.IADD R42, R45.reuse, 0x1, -R42 ;  /* 0x000000012d2a7824 */ /* 0x040fe200078e0a2a */
[----:B------:R-:W-:Y:S01]  /*1c50*/  LEA.HI R8, R8, R47, RZ, 0x6 ;  /* 0x0000002f08087211 */ /* 0x000fe200078f30ff */
[----:B------:R-:W-:Y:S01]  /*1c60*/  IMAD.IADD R45, R45, 0x1, -R6 ;  /* 0x000000012d2d7824 */ /* 0x000fe200078e0a06 */
[----:B------:R-:W-:Y:S02]  /*1c70*/  LOP3.LUT R44, R2, 0xfffffff0, RZ, 0xc0, !PT ;  /* 0xfffffff0022c7812 */ /* 0x000fe400078ec0ff */
[----:B------:R-:W-:Y:S02]  /*1c80*/  SHF.R.S32.HI R2, RZ, 0x1f, R41 ;  /* 0x0000001fff027819 */ /* 0x000fe40000011429 */
[----:B------:R-:W-:Y:S01]  /*1c90*/  IADD3 R46, -R41, 0x1f, R46 ;  /* 0x0000001f292e7810 */ /* 0x000fe20007ffe12e */
[----:B------:R-:W-:Y:S01]  /*1ca0*/  IMAD.IADD R44, R47, 0x1, -R44 ;  /* 0x000000012f2c7824 */ /* 0x000fe200078e0a2c */
[----:B------:R-:W-:-:S02]  /*1cb0*/  SHF.R.S32.HI R5, RZ, 0x1f, R4 ;  /* 0x0000001fff057819 */ /* 0x000fc40000011404 */
[----:B------:R-:W-:Y:S02]  /*1cc0*/  SHF.R.S32.HI R6, RZ, 0x1f, R7 ;  /* 0x0000001fff067819 */ /* 0x000fe40000011407 */
[----:B------:R-:W-:Y:S02]  /*1cd0*/  LOP3.LUT R8, R8, 0xffffffc0, RZ, 0xc0, !PT ;  /* 0xffffffc008087812 */ /* 0x000fe400078ec0ff */
[-C--:B------:R-:W-:Y:S02]  /*1ce0*/  LEA.HI R50, R2, R41.reuse, RZ, 0x3 ;  /* 0x0000002902327211 */ /* 0x080fe400078f18ff */
[----:B------:R-:W-:Y:S01]  /*1cf0*/  LEA.HI R41, R41, R41, RZ, 0x1 ;  /* 0x0000002929297211 */ /* 0x000fe200078f08ff */
[----:B------:R-:W-:Y:S01]  /*1d00*/  IMAD.IADD R47, R47, 0x1, -R8 ;  /* 0x000000012f2f7824 */ /* 0x000fe200078e0a08 */
[-C--:B------:R-:W-:Y:S01]  /*1d10*/  LEA.HI R5, R5, R4.reuse, RZ, 0x3 ;  /* 0x0000000405057211 */ /* 0x080fe200078f18ff */
[----:B------:R-:W-:Y:S01]  /*1d20*/  CS2R R2, SRZ ;  /* 0x0000000000027805 */ /* 0x000fe2000001ff00 */
[----:B------:R-:W-:-:S02]  /*1d30*/  LEA.HI R48, R4, R4, RZ, 0x1 ;  /* 0x0000000404307211 */ /* 0x000fc400078f08ff */
[-C--:B------:R-:W-:Y:S02]  /*1d40*/  LEA.HI R6, R6, R7.reuse, RZ, 0x3 ;  /* 0x0000000706067211 */ /* 0x080fe400078f18ff */
[----:B------:R-:W-:Y:S02]  /*1d50*/  LEA.HI R49, R7, R7, RZ, 0x1 ;  /* 0x0000000707317211 */ /* 0x000fe400078f08ff */
[----:B------:R-:W-:Y:S02]  /*1d60*/  LEA.HI R51, R46, 0x1, RZ, 0x1b ;  /* 0x000000012e337811 */ /* 0x000fe400078fd8ff */
[----:B------:R-:W-:Y:S02]  /*1d70*/  SHF.R.S32.HI R41, RZ, 0x1, R41 ;  /* 0x00000001ff297819 */ /* 0x000fe40000011429 */
[----:B------:R-:W-:Y:S02]  /*1d80*/  SHF.R.S32.HI R48, RZ, 0x1, R48 ;  /* 0x00000001ff307819 */ /* 0x000fe40000011430 */
[----:B------:R-:W-:-:S02]  /*1d90*/  SHF.R.S32.HI R50, RZ, 0x3, R50 ;  /* 0x00000003ff327819 */ /* 0x000fc40000011432 */
[----:B------:R-:W-:Y:S02]  /*1da0*/  SHF.R.S32.HI R49, RZ, 0x1, R49 ;  /* 0x00000001ff317819 */ /* 0x000fe40000011431 */
[----:B------:R-:W-:Y:S02]  /*1db0*/  SHF.R.S32.HI R52, RZ, 0x3, R5 ;  /* 0x00000003ff347819 */ /* 0x000fe40000011405 */
[----:B------:R-:W-:Y:S02]  /*1dc0*/  SHF.R.S32.HI R54, RZ, 0x3, R6 ;  /* 0x00000003ff367819 */ /* 0x000fe40000011406 */
[----:B------:R-:W-:Y:S02]  /*1dd0*/  LOP3.LUT R51, R51, 0x3, RZ, 0xc0, !PT ;  /* 0x0000000333337812 */ /* 0x000fe400078ec0ff */
.L_x_53:
[----:B-1----:R-:W1:Y:S02]  /*1de0*/  S2R R6, SR_TID.X ;  /* 0x0000000000067919 */ /* 0x002e640000002100 */
[----:B-1----:R-:W-:-:S13]  /*1df0*/  ISETP.GE.AND P0, PT, R6, 0x20, PT ;  /* 0x000000200600780c */ /* 0x002fda0003f06270 */
[----:B------:R-:W-:Y:S05]  /*1e00*/  @!P0 BRA `(.L_x_28) ;  /* 0x0000027000008947 */ /* 0x000fea0003800000 */
[----:B------:R-:W1:Y:S01]  /*1e10*/  S2R R7, SR_LANEID ;  /* 0x0000000000077919 */ /* 0x000e620000000000 */
[----:B------:R-:W-:Y:S01]  /*1e20*/  LOP3.LUT R4, R53, 0x3, RZ, 0xc0, !PT ;  /* 0x0000000335047812 */ /* 0x000fe200078ec0ff */
[----:B------:R-:W-:Y:S01]  /*1e30*/  IMAD.MOV.U32 R9, RZ, RZ, 0xc00 ;  /* 0x00000c00ff097424 */ /* 0x000fe200078e00ff */
[----:B------:R-:W-:Y:S03]  /*1e40*/  WARPSYNC 0xffffffff ;  /* 0xffffffff00007948 */ /* 0x000fe60003800000 */
[----:B------:R-:W-:-:S05]  /*1e50*/  IMAD R8, R4, 0x900, RZ ;  /* 0x0000090004087824 */ /* 0x000fca00078e02ff */
[C---:B------:R-:W-:Y:S02]  /*1e60*/  IADD3 R10, R8.reuse, 0x30c0, RZ ;  /* 0x000030c0080a7810 */ /* 0x040fe40007ffe0ff */
[----:B------:R-:W-:Y:S02]  /*1e70*/  IADD3 R12, R8, 0x30e0, RZ ;  /* 0x000030e0080c7810 */ /* 0x000fe40007ffe0ff */
[--C-:B-1----:R-:W-:Y:S02]  /*1e80*/  SHF.R.U32.HI R5, RZ, 0x3, R7.reuse ;  /* 0x00000003ff057819 */ /* 0x102fe40000011607 */
[----:B------:R-:W-:Y:S02]  /*1e90*/  LOP3.LUT R6, R7, 0x7, RZ, 0xc0, !PT ;  /* 0x0000000707067812 */ /* 0x000fe400078ec0ff */
[----:B------:R-:W-:Y:S01]  /*1ea0*/  SHF.R.U32.HI R7, RZ, 0x4, R7 ;  /* 0x00000004ff077819 */ /* 0x000fe20000011607 */
[----:B------:R-:W-:Y:S02]  /*1eb0*/  IMAD.SHL.U32 R11, R5, 0x8, RZ ;  /* 0x00000008050b7824 */ /* 0x000fe400078e00ff */
[----:B------:R-:W-:-:S02]  /*1ec0*/  IMAD R5, R4, R9, 0x80 ;  /* 0x0000008004057424 */ /* 0x000fc400078e0209 */
[----:B------:R-:W-:Y:S01]  /*1ed0*/  IMAD.SHL.U32 R7, R7, 0x8, RZ ;  /* 0x0000000807077824 */ /* 0x000fe200078e00ff */
[----:B------:R-:W-:Y:S01]  /*1ee0*/  LOP3.LUT R6, R11, 0x8, R6, 0xe2, !PT ;  /* 0x000000080b067812 */ /* 0x000fe200078ee206 */
[----:B------:R-:W-:-:S04]  /*1ef0*/  IMAD R5, R38, 0x3f0, R5 ;  /* 0x000003f026057824 */ /* 0x000fc800078e0205 */
[C-C-:B------:R-:W-:Y:S02]  /*1f00*/  IMAD R4, R6.reuse, 0x18, R7.reuse ;  /* 0x0000001806047824 */ /* 0x140fe400078e0207 */
[----:B------:R-:W-:Y:S01]  /*1f10*/  IMAD R13, R6, 0x48, R7 ;  /* 0x00000048060d7824 */ /* 0x000fe200078e0207 */
[----:B------:R-:W-:Y:S01]  /*1f20*/  IADD3 R6, R8, 0x3080, RZ ;  /* 0x0000308008067810 */ /* 0x000fe20007ffe0ff */
[----:B------:R-:W-:Y:S01]  /*1f30*/  IMAD.U32 R5, R4, 0x2, R5 ;  /* 0x0000000204057824 */ /* 0x000fe200078e0005 */
[----:B------:R-:W-:Y:S01]  /*1f40*/  IADD3 R4, R8, 0x30a0, RZ ;  /* 0x000030a008047810 */ /* 0x000fe20007ffe0ff */
[C---:B------:R-:W-:Y:S02]  /*1f50*/  IMAD.U32 R16, R13.reuse, 0x2, R10 ;  /* 0x000000020d107824 */ /* 0x040fe400078e000a */
[C---:B------:R-:W-:Y:S02]  /*1f60*/  IMAD.U32 R9, R13.reuse, 0x2, R6 ;  /* 0x000000020d097824 */ /* 0x040fe400078e0006 */
[----:B------:R-:W-:-:S02]  /*1f70*/  IMAD.U32 R14, R13, 0x2, R4 ;  /* 0x000000020d0e7824 */ /* 0x000fc400078e0004 */
[----:B------:R-:W-:Y:S01]  /*1f80*/  IMAD.U32 R20, R13, 0x2, R12 ;  /* 0x000000020d147824 */ /* 0x000fe200078e000c */
[----:B------:R-:W-:Y:S04]  /*1f90*/  LDSM.16.M88.4 R4, [R5] ;  /* 0x000000000504783b */ /* 0x000fe80000000200 */
[----:B------:R-:W1:Y:S04]  /*1fa0*/  LDSM.16.MT88.4 R8, [R9] ;  /* 0x000000000908783b */ /* 0x000e680000004200 */
[----:B------:R-:W2:Y:S04]  /*1fb0*/  LDSM.16.MT88.4 R12, [R14] ;  /* 0x000000000e0c783b */ /* 0x000ea80000004200 */
[----:B------:R-:W3:Y:S04]  /*1fc0*/  LDSM.16.MT88.4 R16, [R16] ;  /* 0x000000001010783b */ /* 0x000ee80000004200 */
[----:B------:R-:W4:Y:S01]  /*1fd0*/  LDSM.16.MT88.4 R20, [R20] ;  /* 0x000000001414783b */ /* 0x000f220000004200 */
[C---:B-1----:R-:W-:Y:S08]  /*1fe0*/  HMMA.16816.F16 R2, R4.reuse, R8, R2 ;  /* 0x000000080402723c */ /* 0x042ff00000000802 */
[C---:B------:R-:W-:Y:S08]  /*1ff0*/  HMMA.16816.F16 R24, R4.reuse, R10, R24 ;  /* 0x0000000a0418723c */ /* 0x040ff00000000818 */
[C---:B--2---:R-:W-:Y:S08]  /*2000*/  HMMA.16816.F16 R32, R4.reuse, R12, R32 ;  /* 0x0000000c0420723c */ /* 0x044ff00000000820 */
[C---:B------:R-:W-:Y:S08]  /*2010*/  HMMA.16816.F16 R26, R4.reuse, R14, R26 ;  /* 0x0000000e041a723c */ /* 0x040ff0000000081a */
[C---:B---3--:R-:W-:Y:S08]  /*2020*/  HMMA.16816.F16 R34, R4.reuse, R16, R34 ;  /* 0x000000100422723c */ /* 0x048ff00000000822 */
[C---:B------:R-:W-:Y:S08]  /*2030*/  HMMA.16816.F16 R28, R4.reuse, R18, R28 ;  /* 0x00000012041c723c */ /* 0x040ff0000000081c */
[C---:B----4-:R-:W-:Y:S08]  /*2040*/  HMMA.16816.F16 R36, R4.reuse, R20, R36 ;  /* 0x000000140424723c */ /* 0x050ff00000000824 */
[----:B------:R-:W-:Y:S01]  /*2050*/  HMMA.16816.F16 R30, R4, R22, R30 ;  /* 0x00000016041e723c */ /* 0x000fe2000000081e */
[----:B------:R-:W-:Y:S10]  /*2060*/  @!UPT UIADD3 URZ, URZ, URZ, URZ ;  /* 0x0000003f3f3ff290 */ /* 0x000ff4000fffe03f */
[----:B------:R-:W-:Y:S11]  /*2070*/  BRA `(.L_x_29) ;  /* 0x000015c000007947 */ /* 0x000ff60003800000 */
.L_x_28:
[----:B------:R-:W-:-:S04]  /*2080*/  IADD3 R11, R53, 0x3, RZ ;  /* 0x00000003350b7810 */ /* 0x000fc80007ffe0ff */
[----:B------:R-:W-:-:S13]  /*2090*/  ISETP.GE.AND P0, PT, R11, UR5, PT ;  /* 0x000000050b007c0c */ /* 0x000fda000bf06270 */
[----:B------:R-:W-:Y:S05]  /*20a0*/  @!P0 BRA `(.L_x_30) ;  /* 0x0000002000008947 */ /* 0x000fea0003800000 */
[----:B------:R-:W-:-:S04]  /*20b0*/  DEPBAR.LE SB0, 0x0 ;  /* 0x000080000000791a */ /* 0x000fc80000000000 */
[----:B------:R-:W-:Y:S05]  /*20c0*/  BRA `(.L_x_29) ;  /* 0x0000157000007947 */ /* 0x000fea0003800000 */
.L_x_30:
[----:B------:R-:W-:Y:S01]  /*20d0*/  ISETP.GT.AND P0, PT, R6, 0x7f, PT ;  /* 0x0000007f0600780c */ /* 0x000fe20003f04270 */
[----:B------:R-:W-:-:S12]  /*20e0*/  BSSY B0, `(.L_x_31) ;  /* 0x0000153000007945 */ /* 0x000fd80003800000 */
[----:B------:R-:W-:Y:S05]  /*20f0*/  @P0 BRA `(.L_x_32) ;  /* 0x0000151000000947 */ /* 0x000fea0003800000 */
[----:B------:R-:W-:Y:S01]  /*2100*/  ISETP.NE.AND P0, PT, R51, RZ, PT ;  /* 0x000000ff3300720c */ /* 0x000fe20003f05270 */
[----:B------:R-:W-:Y:S01]  /*2110*/  IMAD.MOV.U32 R5, RZ, RZ, 0xc00 ;  /* 0x00000c00ff057424 */ /* 0x000fe200078e00ff */
[----:B------:R-:W-:Y:S01]  /*2120*/  LOP3.LUT R10, R11, 0x3, RZ, 0xc0, !PT ;  /* 0x000000030b0a7812 */ /* 0x000fe200078ec0ff */
[----:B------:R-:W-:Y:S01]  /*2130*/  BSSY B1, `(.L_x_33) ;  /* 0x0000042000017945 */ /* 0x000fe20003800000 */
[----:B------:R-:W-:-:S03]  /*2140*/  IMAD.MOV.U32 R12, RZ, RZ, R6 ;  /* 0x000000ffff0c7224 */ /* 0x000fc600078e0006 */
[----:B------:R-:W-:-:S06]  /*2150*/  IMAD R10, R10, R5, 0x80 ;  /* 0x000000800a0a7424 */ /* 0x000fcc00078e0205 */
[----:B------:R-:W-:Y:S05]  /*2160*/  @!P0 BRA `(.L_x_34) ;  /* 0x000003e000008947 */ /* 0x000fea0003800000 */
[----:B------:R-:W-:Y:S01]  /*2170*/  IMAD R5, R11, 0x10, R0 ;  /* 0x000000100b057824 */ /* 0x000fe200078e0200 */
[----:B------:R-:W-:Y:S01]  /*2180*/  BSSY B2, `(.L_x_35) ;  /* 0x0000012000027945 */ /* 0x000fe20003800000 */
[----:B------:R-:W-:Y:S01]  /*2190*/  IMAD.IADD R4, R39, 0x1, R41 ;  /* 0x0000000127047824 */ /* 0x000fe200078e0229 */
[----:B------:R-:W-:Y:S02]  /*21a0*/  ISETP.NE.AND P1, PT, R51, 0x1, PT ;  /* 0x000000013300780c */ /* 0x000fe40003f25270 */
[----:B------:R-:W-:-:S04]  /*21b0*/  ISETP.GE.AND P0, PT, R5, c[0x0][0x180], PT ;  /* 0x0000600005007a0c */ /* 0x000fc80003f06270 */
[----:B------:R-:W-:-:S13]  /*21c0*/  ISETP.GE.OR P0, PT, R4, c[0x0][0x178], P0 ;  /* 0x00005e0004007a0c */ /* 0x000fda0000706670 */
[----:B------:R-:W-:Y:S05]  /*21d0*/  @P0 BRA `(.L_x_36) ;  /* 0x000000c000000947 */ /* 0x000fea0003800000 */
[----:B------:R-:W-:Y:S01]  /*21e0*/  IMAD R8, R4, c[0x0][0x180], RZ ;  /* 0x0000600004087a24 */ /* 0x000fe200078e02ff */
[----:B------:R-:W-:Y:S01]  /*21f0*/  SHF.R.S32.HI R4, RZ, 0x1f, R5 ;  /* 0x0000001fff047819 */ /* 0x000fe20000011405 */
[----:B------:R-:W-:-:S03]  /*2200*/  IMAD R7, R41, 0x18, R0 ;  /* 0x0000001829077824 */ /* 0x000fc600078e0200 */
        /* <DEDUP_REMOVED lines=9> */
.L_x_36:
[----:B------:R-:W-:Y:S05]  /*22a0*/  BSYNC B2 ;  /* 0x0000000000027941 */ /* 0x000fea0003800000 */
.L_x_35:
[----:B------:R-:W-:Y:S01]  /*22b0*/  IADD3 R12, R6, 0x20, RZ ;  /* 0x00000020060c7810 */ /* 0x000fe20007ffe0ff */
[----:B------:R-:W-:Y:S05]  /*22c0*/  @!P1 BRA `(.L_x_34) ;  /* 0x0000028000009947 */ /* 0x000fea0003800000 */
[----:B-1----:R-:W-:Y:S01]  /*22d0*/  IMAD R5, R11, 0x10, R42 ;  /* 0x000000100b057824 */ /* 0x002fe200078e022a */
        /* <DEDUP_REMOVED lines=18> */
.L_x_38:
[----:B------:R-:W-:Y:S05]  /*2400*/  BSYNC B2 ;  /* 0x0000000000027941 */ /* 0x000fea0003800000 */
.L_x_37:
[----:B------:R-:W-:Y:S01]  /*2410*/  IADD3 R12, R6, 0x40, RZ ;  /* 0x00000040060c7810 */ /* 0x000fe20007ffe0ff */
[----:B------:R-:W-:Y:S05]  /*2420*/  @!P1 BRA `(.L_x_34) ;  /* 0x0000012000009947 */ /* 0x000fea0003800000 */
[----:B-1----:R-:W-:Y:S01]  /*2430*/  IMAD R5, R11, 0x10, R44 ;  /* 0x000000100b057824 */ /* 0x002fe200078e022c */
[----:B------:R-:W-:Y:S01]  /*2440*/  IADD3 R12, R6, 0x60, RZ ;  /* 0x00000060060c7810 */ /* 0x000fe20007ffe0ff */
[----:B------:R-:W-:-:S03]  /*2450*/  IMAD.IADD R4, R39, 0x1, R49 ;  /* 0x0000000127047824 */ /* 0x000fc600078e0231 */
        /* <DEDUP_REMOVED lines=15> */
.L_x_34:
[----:B------:R-:W-:Y:S05]  /*2550*/  BSYNC B1 ;  /* 0x0000000000017941 */ /* 0x000fea0003800000 */
.L_x_33:
[----:B------:R-:W-:Y:S01]  /*2560*/  ISETP.GE.U32.AND P0, PT, R46, 0x60, PT ;  /* 0x000000602e00780c */ /* 0x000fe20003f06070 */
[----:B------:R-:W-:-:S12]  /*2570*/  BSSY B1, `(.L_x_39) ;  /* 0x000005f000017945 */ /* 0x000fd80003800000 */
[----:B------:R-:W-:Y:S05]  /*2580*/  @!P0 BRA `(.L_x_40) ;  /* 0x000005d000008947 */ /* 0x000fea0003800000 */
[----:B------:R-:W-:-:S05]  /*2590*/  IMAD.SHL.U32 R13, R12, 0x8, RZ ;  /* 0x000000080c0d7824 */ /* 0x000fca00078e00ff */
.L_x_43:
[C---:B-1----:R-:W-:Y:S01]  /*25a0*/  IADD3 R5, R13.reuse, 0x100, RZ ;  /* 0x000001000d057810 */ /* 0x042fe20007ffe0ff */
[----:B------:R-:W-:Y:S01]  /*25b0*/  BSSY B2, `(.L_x_41) ;  /* 0x0000058000027945 */ /* 0x000fe20003800000 */
[----:B------:R-:W-:Y:S02]  /*25c0*/  IADD3 R8, R13, 0x200, RZ ;  /* 0x000002000d087810 */ /* 0x000fe40007ffe0ff */
[----:B------:R-:W-:Y:S02]  /*25d0*/  SHF.R.S32.HI R4, RZ, 0x1f, R5 ;  /* 0x0000001fff047819 */ /* 0x000fe40000011405 */
[----:B------:R-:W-:Y:S02]  /*25e0*/  SHF.R.S32.HI R7, RZ, 0x1f, R8 ;  /* 0x0000001fff077819 */ /* 0x000fe40000011408 */
[----:B------:R-:W-:Y:S02]  /*25f0*/  LEA.HI R6, R4, R5, RZ, 0x4 ;  /* 0x0000000504067211 */ /* 0x000fe400078f20ff */
[----:B------:R-:W-:-:S02]  /*2600*/  LEA.HI R7, R7, R8, RZ, 0x4 ;  /* 0x0000000807077211 */ /* 0x000fc400078f20ff */
[----:B------:R-:W-:Y:S02]  /*2610*/  SHF.R.S32.HI R4, RZ, 0x1f, R13 ;  /* 0x0000001fff047819 */ /* 0x000fe4000001140d */
[----:B------:R-:W-:Y:S02]  /*2620*/  LOP3.LUT R6, R6, 0xfffffff0, RZ, 0xc0, !PT ;  /* 0xfffffff006067812 */ /* 0x000fe400078ec0ff */
[----:B------:R-:W-:Y:S02]  /*2630*/  LOP3.LUT R9, R7, 0xfffffff0, RZ, 0xc0, !PT ;  /* 0xfffffff007097812 */ /* 0x000fe400078ec0ff */
[----:B------:R-:W-:Y:S01]  /*2640*/  LEA.HI R7, R4, R13, RZ, 0x4 ;  /* 0x0000000d04077211 */ /* 0x000fe200078f20ff */
[----:B------:R-:W-:Y:S01]  /*2650*/  IMAD.IADD R4, R5, 0x1, -R6 ;  /* 0x0000000105047824 */ /* 0x000fe200078e0a06 */
[----:B------:R-:W-:Y:S01]  /*2660*/  LEA.HI R5, R12, R12, RZ, 0x1 ;  /* 0x0000000c0c057211 */ /* 0x000fe200078f08ff */
[----:B------:R-:W-:Y:S01]  /*2670*/  IMAD.IADD R6, R8, 0x1, -R9 ;  /* 0x0000000108067824 */ /* 0x000fe200078e0a09 */
[----:B------:R-:W-:-:S02]  /*2680*/  LOP3.LUT R8, R7, 0xfffffff0, RZ, 0xc0, !PT ;  /* 0xfffffff007087812 */ /* 0x000fc400078ec0ff */
[C---:B------:R-:W-:Y:S02]  /*2690*/  IADD3 R7, R12.reuse, 0x40, RZ ;  /* 0x000000400c077810 */ /* 0x040fe40007ffe0ff */
[----:B------:R-:W-:Y:S01]  /*26a0*/  IADD3 R9, R12, 0x20, RZ ;  /* 0x000000200c097810 */ /* 0x000fe20007ffe0ff */
[----:B------:R-:W-:Y:S01]  /*26b0*/  IMAD.IADD R17, R13, 0x1, -R8 ;  /* 0x000000010d117824 */ /* 0x000fe200078e0a08 */
[----:B------:R-:W-:Y:S01]  /*26c0*/  SHF.R.S32.HI R16, RZ, 0x1, R5 ;  /* 0x00000001ff107819 */ /* 0x000fe20000011405 */
[----:B------:R-:W-:Y:S01]  /*26d0*/  IMAD R5, R11, 0x10, R6 ;  /* 0x000000100b057824 */ /* 0x000fe200078e0206 */
[----:B------:R-:W-:Y:S01]  /*26e0*/  LEA.HI R7, R7, R7, RZ, 0x1 ;  /* 0x0000000707077211 */ /* 0x000fe200078f08ff */
[----:B------:R-:W-:Y:S01]  /*26f0*/  IMAD R21, R11, 0x10, R17 ;  /* 0x000000100b157824 */ /* 0x000fe200078e0211 */
[----:B------:R-:W-:Y:S01]  /*2700*/  LEA.HI R9, R9, R9, RZ, 0x1 ;  /* 0x0000000909097211 */ /* 0x000fe200078f08ff */
[----:B------:R-:W-:Y:S01]  /*2710*/  IMAD.IADD R18, R39, 0x1, R16 ;  /* 0x0000000127127824 */ /* 0x000fe200078e0210 */
[----:B------:R-:W-:-:S02]  /*2720*/  SHF.R.S32.HI R23, RZ, 0x1, R7 ;  /* 0x00000001ff177819 */ /* 0x000fc40000011407 */
[----:B------:R-:W-:Y:S02]  /*2730*/  ISETP.GE.AND P1, PT, R21, c[0x0][0x180], PT ;  /* 0x0000600015007a0c */ /* 0x000fe40003f26270 */
[----:B------:R-:W-:Y:S01]  /*2740*/  SHF.R.S32.HI R20, RZ, 0x1, R9 ;  /* 0x00000001ff147819 */ /* 0x000fe20000011409 */
[----:B------:R-:W-:Y:S01]  /*2750*/  IMAD R9, R11, 0x10, R4 ;  /* 0x000000100b097824 */ /* 0x000fe200078e0204 */
[----:B------:R-:W-:Y:S01]  /*2760*/  ISETP.GE.OR P1, PT, R18, c[0x0][0x178], P1 ;  /* 0x00005e0012007a0c */ /* 0x000fe20000f26670 */
[----:B------:R-:W-:Y:S01]  /*2770*/  IMAD.IADD R8, R39, 0x1, R23 ;  /* 0x0000000127087824 */ /* 0x000fe200078e0217 */
[----:B------:R-:W-:Y:S01]  /*2780*/  ISETP.GE.AND P2, PT, R5, c[0x0][0x180], PT ;  /* 0x0000600005007a0c */ /* 0x000fe20003f46270 */
[----:B------:R-:W-:Y:S01]  /*2790*/  IMAD.IADD R22, R39, 0x1, R20 ;  /* 0x0000000127167824 */ /* 0x000fe200078e0214 */
[----:B------:R-:W-:Y:S02]  /*27a0*/  IADD3 R14, R13, 0x300, RZ ;  /* 0x000003000d0e7810 */ /* 0x000fe40007ffe0ff */
[----:B------:R-:W-:-:S02]  /*27b0*/  ISETP.GE.AND P0, PT, R9, c[0x0][0x180], PT ;  /* 0x0000600009007a0c */ /* 0x000fc40003f06270 */
[----:B------:R-:W-:Y:S02]  /*27c0*/  ISETP.GE.OR P2, PT, R8, c[0x0][0x178], P2 ;  /* 0x00005e0008007a0c */ /* 0x000fe40001746670 */
[----:B------:R-:W-:Y:S02]  /*27d0*/  SHF.R.S32.HI R15, RZ, 0x1f, R14 ;  /* 0x0000001fff0f7819 */ /* 0x000fe4000001140e */
[----:B------:R-:W-:Y:S01]  /*27e0*/  ISETP.GE.OR P0, PT, R22, c[0x0][0x178], P0 ;  /* 0x00005e0016007a0c */ /* 0x000fe20000706670 */
[----:B------:R-:W-:Y:S01]  /*27f0*/  @!P1 IMAD R18, R18, c[0x0][0x180], RZ ;  /* 0x0000600012129a24 */ /* 0x000fe200078e02ff */
[----:B------:R-:W-:Y:S01]  /*2800*/  LEA.HI R15, R15, R14, RZ, 0x4 ;  /* 0x0000000e0f0f7211 */ /* 0x000fe200078f20ff */
[----:B------:R-:W-:Y:S01]  /*2810*/  @!P1 IMAD R7, R16, 0x18, R17 ;  /* 0x0000001810079824 */ /* 0x000fe200078e0211 */
[----:B------:R-:W-:Y:S02]  /*2820*/  @!P1 SHF.R.S32.HI R19, RZ, 0x1f, R21 ;  /* 0x0000001fff139819 */ /* 0x000fe40000011415 */
[----:B------:R-:W-:-:S02]  /*2830*/  LOP3.LUT R15, R15, 0xfffffff0, RZ, 0xc0, !PT ;  /* 0xfffffff00f0f7812 */ /* 0x000fc400078ec0ff */
[----:B------:R-:W-:Y:S01]  /*2840*/  @!P1 IADD3 R16, P3, R21, R18, RZ ;  /* 0x0000001215109210 */ /* 0x000fe20007f7e0ff */
[----:B------:R-:W-:Y:S01]  /*2850*/  @!P2 IMAD R17, R23, 0x18, R6 ;  /* 0x000000181711a824 */ /* 0x000fe200078e0206 */
[----:B------:R-:W-:Y:S01]  /*2860*/  @!P2 SHF.R.S32.HI R21, RZ, 0x1f, R5 ;  /* 0x0000001fff15a819 */ /* 0x000fe20000011405 */
[----:B------:R-:W-:Y:S01]  /*2870*/  IMAD.IADD R14, R14, 0x1, -R15 ;  /* 0x000000010e0e7824 */ /* 0x000fe200078e0a0f */
[----:B------:R-:W-:Y:S01]  /*2880*/  @!P1 LEA.HI.X.SX32 R23, R18, R19, 0x1, P3 ;  /* 0x0000001312179211 */ /* 0x000fe200018f0eff */
[----:B------:R-:W-:Y:S01]  /*2890*/  @!P0 IMAD R6, R22, c[0x0][0x180], RZ ;  /* 0x0000600016068a24 */ /* 0x000fe200078e02ff */
[----:B------:R-:W-:Y:S01]  /*28a0*/  @!P0 SHF.R.S32.HI R19, RZ, 0x1f, R9 ;  /* 0x0000001fff138819 */ /* 0x000fe20000011409 */
[----:B------:R-:W-:Y:S02]  /*28b0*/  @!P2 IMAD R8, R8, c[0x0][0x180], RZ ;  /* 0x000060000808aa24 */ /* 0x000fe400078e02ff */
[----:B------:R-:W-:Y:S01]  /*28c0*/  @!P0 IMAD R15, R20, 0x18, R4 ;  /* 0x00000018140f8824 */ /* 0x000fe200078e0204 */
[----:B------:R-:W-:Y:S01]  /*28d0*/  @!P1 LEA R4, P3, R16, c[0x0][0x160], 0x1 ;  /* 0x0000580010049a11 */ /* 0x000fe200078608ff */
[--C-:B------:R-:W-:Y:S01]  /*28e0*/  @!P2 IMAD R17, R17, 0x2, R10.reuse ;  /* 0x000000021111a824 */ /* 0x100fe200078e020a */
[----:B------:R-:W-:Y:S01]  /*28f0*/  @!P0 IADD3 R9, P4, R9, R6, RZ ;  /* 0x0000000609098210 */ /* 0x000fe20007f9e0ff */
[----:B------:R-:W-:Y:S01]  /*2900*/  @!P0 IMAD R15, R15, 0x2, R10 ;  /* 0x000000020f0f8824 */ /* 0x000fe200078e020a */
[----:B------:R-:W-:-:S02]  /*2910*/  @!P2 IADD3 R18, P5, R5, R8, RZ ;  /* 0x000000080512a210 */ /* 0x000fc40007fbe0ff */
[----:B------:R-:W-:Y:S02]  /*2920*/  @!P1 LEA.HI.X R5, R16, c[0x0][0x164], R23, 0x1, P3 ;  /* 0x0000590010059a11 */ /* 0x000fe400018f0c17 */
[----:B------:R-:W-:Y:S02]  /*2930*/  IADD3 R16, R12, 0x60, RZ ;  /* 0x000000600c107810 */ /* 0x000fe40007ffe0ff */
[----:B------:R-:W-:Y:S01]  /*2940*/  @!P0 LEA.HI.X.SX32 R20, R6, R19, 0x1, P4 ;  /* 0x0000001306148211 */ /* 0x000fe200020f0eff */
[----:B------:R-:W-:Y:S01]  /*2950*/  @!P1 IMAD R19, R7, 0x2, R10 ;  /* 0x0000000207139824 */ /* 0x000fe200078e020a */
[----:B------:R-:W-:Y:S02]  /*2960*/  @!P2 LEA.HI.X.SX32 R21, R8, R21, 0x1, P5 ;  /* 0x000000150815a211 */ /* 0x000fe400028f0eff */
[----:B------:R-:W-:Y:S02]  /*2970*/  @!P0 LEA R6, P3, R9, c[0x0][0x160], 0x1 ;  /* 0x0000580009068a11 */ /* 0x000fe400078608ff */
        /* <DEDUP_REMOVED lines=11> */
[C---:B------:R-:W-:Y:S02]  /*2a30*/  ISETP.GE.AND P0, PT, R12.reuse, RZ, PT ;  /* 0x000000ff0c00720c */ /* 0x040fe40003f06270 */
        /* <DEDUP_REMOVED lines=15> */
.L_x_42:
[----:B-1----:R-:W-:Y:S05]  /*2b30*/  BSYNC B2 ;  /* 0x0000000000027941 */ /* 0x002fea0003800000 */
.L_x_41:
[----:B------:R-:W-:Y:S01]  /*2b40*/  IADD3 R13, R13, 0x400, RZ ;  /* 0x000004000d0d7810 */ /* 0x000fe20007ffe0ff */
[----:B------:R-:W-:Y:S05]  /*2b50*/  @!P0 BRA `(.L_x_43) ;  /* 0xfffffa4000008947 */ /* 0x000fea000383ffff */
.L_x_40:
[----:B------:R-:W-:Y:S05]  /*2b60*/  BSYNC B1 ;  /* 0x0000000000017941 */ /* 0x000fea0003800000 */
.L_x_39:
[----:B------:R-:W2:Y:S01]  /*2b70*/  S2R R6, SR_TID.X ;  /* 0x0000000000067919 */ /* 0x000ea20000002100 */
[----:B------:R-:W-:Y:S01]  /*2b80*/  ISETP.NE.AND P0, PT, R51, RZ, PT ;  /* 0x000000ff3300720c */ /* 0x000fe20003f05270 */
[----:B-1----:R-:W-:Y:S01]  /*2b90*/  IMAD.MOV.U32 R5, RZ, RZ, 0x900 ;  /* 0x00000900ff057424 */ /* 0x002fe200078e00ff */
[----:B------:R-:W-:Y:S01]  /*2ba0*/  IADD3 R11, R53, 0x3, RZ ;  /* 0x00000003350b7810 */ /* 0x000fe20007ffe0ff */
[----:B------:R-:W-:Y:S03]  /*2bb0*/  BSSY B1, `(.L_x_44) ;  /* 0x0000043000017945 */ /* 0x000fe60003800000 */
[----:B------:R-:W-:-:S05]  /*2bc0*/  LOP3.LUT R10, R11, 0x3, RZ, 0xc0, !PT ;  /* 0x000000030b0a7812 */ /* 0x000fca00078ec0ff */
[----:B------:R-:W-:Y:S02]  /*2bd0*/  IMAD R10, R10, R5, 0x3080 ;  /* 0x000030800a0a7424 */ /* 0x000fe400078e0205 */
[----:B--2---:R-:W-:Y:S01]  /*2be0*/  IMAD.MOV.U32 R12, RZ, RZ, R6 ;  /* 0x000000ffff0c7224 */ /* 0x004fe200078e0006 */
[----:B------:R-:W-:Y:S05]  /*2bf0*/  @!P0 BRA `(.L_x_45) ;  /* 0x000003e000008947 */ /* 0x000fea0003800000 */
[----:B------:R-:W-:Y:S01]  /*2c00*/  IMAD.IADD R8, R40, 0x1, R43 ;  /* 0x0000000128087824 */ /* 0x000fe200078e022b */
[----:B------:R-:W-:Y:S01]  /*2c10*/  BSSY B2, `(.L_x_46) ;  /* 0x0000012000027945 */ /* 0x000fe20003800000 */
[----:B------:R-:W-:Y:S01]  /*2c20*/  IMAD R4, R11, 0x10, R50 ;  /* 0x000000100b047824 */ /* 0x000fe200078e0232 */
[----:B------:R-:W-:Y:S02]  /*2c30*/  ISETP.NE.AND P1, PT, R51, 0x1, PT ;  /* 0x000000013300780c */ /* 0x000fe40003f25270 */
[----:B------:R-:W-:-:S04]  /*2c40*/  ISETP.GE.AND P0, PT, R8, c[0x0][0x17c], PT ;  /* 0x00005f0008007a0c */ /* 0x000fc80003f06270 */
        /* <DEDUP_REMOVED lines=8> */
[----:B------:R-:W-:Y:S01]  /*2cd0*/  LEA.HI.X R5, R7, c[0x0][0x16c], R8, 0x1, P0 ;  /* 0x00005b0007057a11 */ /* 0x000fe200000f0c08 */
[----:B------:R-:W-:-:S05]  /*2ce0*/  IMAD R7, R9, 0x2, R10 ;  /* 0x0000000209077824 */ /* 0x000fca00078e020a */
[----:B------:R-:W-:Y:S01]  /*2cf0*/  @!PT LDS RZ, [RZ] ;  /* 0x00000000fffff984 */ /* 0x000fe20000000800 */
[----:B------:R-:W-:Y:S01]  /*2d00*/  @!PT LDS RZ, [RZ] ;  /* 0x00000000fffff984 */ /* 0x000fe20000000800 */
[----:B------:R-:W-:Y:S01]  /*2d10*/  @!PT LDS RZ, [RZ] ;  /* 0x00000000fffff984 */ /* 0x000fe20000000800 */
[----:B------:R1:W-:Y:S03]  /*2d20*/  LDGSTS.E.128 [R7], [R4.64] ;  /* 0x0000000004077fae */ /* 0x0003e6000b921c46 */
.L_x_47:
[----:B------:R-:W-:Y:S05]  /*2d30*/  BSYNC B2 ;  /* 0x0000000000027941 */ /* 0x000fea0003800000 */
.L_x_46:
[----:B------:R-:W-:Y:S01]  /*2d40*/  IADD3 R12, R6, 0x20, RZ ;  /* 0x00000020060c7810 */ /* 0x000fe20007ffe0ff */
[----:B------:R-:W-:Y:S05]  /*2d50*/  @!P1 BRA `(.L_x_45) ;  /* 0x0000028000009947 */ /* 0x000fea0003800000 */
[----:B------:R-:W-:Y:S01]  /*2d60*/  IMAD.IADD R8, R40, 0x1, R45 ;  /* 0x0000000128087824 */ /* 0x000fe200078e022d */
[----:B------:R-:W-:Y:S01]  /*2d70*/  BSSY B2, `(.L_x_48) ;  /* 0x0000012000027945 */ /* 0x000fe20003800000 */
[----:B-1----:R-:W-:Y:S01]  /*2d80*/  IMAD R4, R11, 0x10, R52 ;  /* 0x000000100b047824 */ /* 0x002fe200078e0234 */
        /* <DEDUP_REMOVED lines=16> */
.L_x_49:
[----:B------:R-:W-:Y:S05]  /*2e90*/  BSYNC B2 ;  /* 0x0000000000027941 */ /* 0x000fea0003800000 */
.L_x_48:
[----:B------:R-:W-:Y:S01]  /*2ea0*/  IADD3 R12, R6, 0x40, RZ ;  /* 0x00000040060c7810 */ /* 0x000fe20007ffe0ff */
[----:B------:R-:W-:Y:S05]  /*2eb0*/  @!P1 BRA `(.L_x_45) ;  /* 0x0000012000009947 */ /* 0x000fea0003800000 */
[----:B-1----:R-:W-:Y:S01]  /*2ec0*/  IMAD.IADD R7, R40, 0x1, R47 ;  /* 0x0000000128077824 */ /* 0x002fe200078e022f */
[----:B------:R-:W-:Y:S01]  /*2ed0*/  IADD3 R12, R6, 0x60, RZ ;  /* 0x00000060060c7810 */ /* 0x000fe20007ffe0ff */
[----:B------:R-:W-:-:S03]  /*2ee0*/  IMAD R4, R11, 0x10, R54 ;  /* 0x000000100b047824 */ /* 0x000fc600078e0236 */
[----:B------:R-:W-:-:S04]  /*2ef0*/  ISETP.GE.AND P0, PT, R7, c[0x0][0x17c], PT ;  /* 0x00005f0007007a0c */ /* 0x000fc80003f06270 */
[----:B------:R-:W-:-:S13]  /*2f00*/  ISETP.GE.OR P0, PT, R4, c[0x0][0x180], P0 ;  /* 0x0000600004007a0c */ /* 0x000fda0000706670 */
[----:B------:R-:W-:Y:S05]  /*2f10*/  @P0 BRA `(.L_x_45) ;  /* 0x000000c000000947 */ /* 0x000fea0003800000 */
[----:B------:R-:W-:Y:S02]  /*2f20*/  IMAD R4, R4, c[0x0][0x17c], RZ ;  /* 0x00005f0004047a24 */ /* 0x000fe400078e02ff */
[----:B------:R-:W-:-:S03]  /*2f30*/  IMAD R9, R54, 0x48, R47 ;  /* 0x0000004836097824 */ /* 0x000fc600078e022f */
        /* <DEDUP_REMOVED lines=10> */
.L_x_45:
[----:B------:R-:W-:Y:S05]  /*2fe0*/  BSYNC B1 ;  /* 0x0000000000017941 */ /* 0x000fea0003800000 */
.L_x_44:
[----:B------:R-:W-:-:S13]  /*2ff0*/  ISETP.GE.U32.AND P0, PT, R46, 0x60, PT ;  /* 0x000000602e00780c */ /* 0x000fda0003f06070 */
[----:B------:R-:W-:Y:S05]  /*3000*/  @!P0 BRA `(.L_x_32) ;  /* 0x0000060000008947 */ /* 0x000fea0003800000 */
.L_x_52:
[C---:B-1----:R-:W-:Y:S01]  /*3010*/  IMAD.SHL.U32 R5, R12.reuse, 0x8, RZ ;  /* 0x000000080c057824 */ /* 0x042fe200078e00ff */
[C---:B------:R-:W-:Y:S01]  /*3020*/  IADD3 R7, R12.reuse, 0x20, RZ ;  /* 0x000000200c077810 */ /* 0x040fe20007ffe0ff */
[----:B------:R-:W-:Y:S01]  /*3030*/  BSSY B1, `(.L_x_50) ;  /* 0x000005c000017945 */ /* 0x000fe20003800000 */
[----:B------:R-:W-:Y:S02]  /*3040*/  IADD3 R9, R12, 0x40, RZ ;  /* 0x000000400c097810 */ /* 0x000fe40007ffe0ff */
[----:B------:R-:W-:Y:S01]  /*3050*/  SHF.R.S32.HI R4, RZ, 0x1f, R5 ;  /* 0x0000001fff047819 */ /* 0x000fe20000011405 */
[----:B------:R-:W-:Y:S01]  /*3060*/  IMAD.SHL.U32 R15, R7, 0x8, RZ ;  /* 0x00000008070f7824 */ /* 0x000fe200078e00ff */
[----:B------:R-:W-:Y:S01]  /*3070*/  SHF.R.S32.HI R8, RZ, 0x1f, R7 ;  /* 0x0000001fff087819 */ /* 0x000fe20000011407 */
[----:B------:R-:W-:Y:S01]  /*3080*/  IMAD.SHL.U32 R17, R9, 0x8, RZ ;  /* 0x0000000809117824 */ /* 0x000fe200078e00ff */
[----:B------:R-:W-:Y:S02]  /*3090*/  LEA.HI R6, R4, R5, RZ, 0x6 ;  /* 0x0000000504067211 */ /* 0x000fe400078f30ff */
[----:B------:R-:W-:-:S02]  /*30a0*/  LEA.HI R4, R8, R7, RZ, 0x3 ;  /* 0x0000000708047211 */ /* 0x000fc400078f18ff */
[----:B------:R-:W-:Y:S02]  /*30b0*/  SHF.R.S32.HI R8, RZ, 0x1f, R15 ;  /* 0x0000001fff087819 */ /* 0x000fe4000001140f */
[----:B------:R-:W-:Y:S02]  /*30c0*/  SHF.R.S32.HI R16, RZ, 0x1f, R17 ;  /* 0x0000001fff107819 */ /* 0x000fe40000011411 */
[----:B------:R-:W-:Y:S02]  /*30d0*/  LEA.HI R8, R8, R15, RZ, 0x6 ;  /* 0x0000000f08087211 */ /* 0x000fe400078f30ff */
[----:B------:R-:W-:Y:S02]  /*30e0*/  LEA.HI R16, R16, R17, RZ, 0x6 ;  /* 0x0000001110107211 */ /* 0x000fe400078f30ff */
[----:B------:R-:W-:Y:S02]  /*30f0*/  SHF.R.S32.HI R14, RZ, 0x1f, R9 ;  /* 0x0000001fff0e7819 */ /* 0x000fe40000011409 */
[----:B------:R-:W-:-:S02]  /*3100*/  LOP3.LUT R6, R6, 0xffffffc0, RZ, 0xc0, !PT ;  /* 0xffffffc006067812 */ /* 0x000fc400078ec0ff */
[----:B------:R-:W-:Y:S02]  /*3110*/  SHF.R.S32.HI R7, RZ, 0x1f, R12 ;  /* 0x0000001fff077819 */ /* 0x000fe4000001140c */
[----:B------:R-:W-:Y:S01]  /*3120*/  LOP3.LUT R8, R8, 0xffffffc0, RZ, 0xc0, !PT ;  /* 0xffffffc008087812 */ /* 0x000fe200078ec0ff */
[----:B------:R-:W-:Y:S01]  /*3130*/  IMAD.IADD R5, R5, 0x1, -R6 ;  /* 0x0000000105057824 */ /* 0x000fe200078e0a06 */
[----:B------:R-:W-:Y:S02]  /*3140*/  LOP3.LUT R16, R16, 0xffffffc0, RZ, 0xc0, !PT ;  /* 0xffffffc010107812 */ /* 0x000fe400078ec0ff */
[----:B------:R-:W-:Y:S01]  /*3150*/  LEA.HI R9, R14, R9, RZ, 0x3 ;  /* 0x000000090e097211 */ /* 0x000fe200078f18ff */
[----:B------:R-:W-:Y:S01]  /*3160*/  IMAD.IADD R15, R15, 0x1, -R8 ;  /* 0x000000010f0f7824 */ /* 0x000fe200078e0a08 */
[----:B------:R-:W-:Y:S01]  /*3170*/  LEA.HI R7, R7, R12, RZ, 0x3 ;  /* 0x0000000c07077211 */ /* 0x000fe200078f18ff */
[----:B------:R-:W-:Y:S01]  /*3180*/  IMAD.IADD R17, R17, 0x1, -R16 ;  /* 0x0000000111117824 */ /* 0x000fe200078e0a10 */
[----:B------:R-:W-:Y:S01]  /*3190*/  IADD3 R14, R12, 0x60, RZ ;  /* 0x000000600c0e7810 */ /* 0x000fe20007ffe0ff */
[----:B------:R-:W-:Y:S01]  /*31a0*/  IMAD.IADD R6, R40, 0x1, R5 ;  /* 0x0000000128067824 */ /* 0x000fe200078e0205 */
[----:B------:R-:W-:-:S02]  /*31b0*/  SHF.R.S32.HI R18, RZ, 0x3, R7 ;  /* 0x00000003ff127819 */ /* 0x000fc40000011407 */
[----:B------:R-:W-:Y:S01]  /*31c0*/  SHF.R.S32.HI R20, RZ, 0x3, R4 ;  /* 0x00000003ff147819 */ /* 0x000fe20000011404 */
[C---:B------:R-:W-:Y:S01]  /*31d0*/  IMAD.IADD R4, R40.reuse, 0x1, R17 ;  /* 0x0000000128047824 */ /* 0x040fe200078e0211 */
[----:B------:R-:W-:Y:S01]  /*31e0*/  SHF.R.S32.HI R22, RZ, 0x3, R9 ;  /* 0x00000003ff167819 */ /* 0x000fe20000011409 */
[----:B------:R-:W-:Y:S01]  /*31f0*/  IMAD.IADD R9, R40, 0x1, R15 ;  /* 0x0000000128097824 */ /* 0x000fe200078e020f */
[----:B------:R-:W-:Y:S01]  /*3200*/  ISETP.GE.AND P1, PT, R6, c[0x0][0x17c], PT ;  /* 0x00005f0006007a0c */ /* 0x000fe20003f26270 */
[----:B------:R-:W-:Y:S01]  /*3210*/  IMAD.SHL.U32 R13, R14, 0x8, RZ ;  /* 0x000000080e0d7824 */ /* 0x000fe200078e00ff */
[----:B------:R-:W-:Y:S01]  /*3220*/  ISETP.GE.AND P2, PT, R4, c[0x0][0x17c], PT ;  /* 0x00005f0004007a0c */ /* 0x000fe20003f46270 */
[----:B------:R-:W-:Y:S01]  /*3230*/  IMAD R19, R11, 0x10, R18 ;  /* 0x000000100b137824 */ /* 0x000fe200078e0212 */
[----:B------:R-:W-:Y:S01]  /*3240*/  ISETP.GE.AND P0, PT, R9, c[0x0][0x17c], PT ;  /* 0x00005f0009007a0c */ /* 0x000fe20003f06270 */
[C---:B------:R-:W-:Y:S01]  /*3250*/  IMAD R21, R11.reuse, 0x10, R20 ;  /* 0x000000100b157824 */ /* 0x040fe200078e0214 */
[----:B------:R-:W-:Y:S01]  /*3260*/  SHF.R.S32.HI R16, RZ, 0x1f, R13 ;  /* 0x0000001fff107819 */ /* 0x000fe2000001140d */
[----:B------:R-:W-:Y:S01]  /*3270*/  IMAD R8, R11, 0x10, R22 ;  /* 0x000000100b087824 */ /* 0x000fe200078e0216 */
[----:B------:R-:W-:-:S02]  /*3280*/  ISETP.GE.OR P1, PT, R19, c[0x0][0x180], P1 ;  /* 0x0000600013007a0c */ /* 0x000fc40000f26670 */
[----:B------:R-:W-:Y:S02]  /*3290*/  ISETP.GE.OR P0, PT, R21, c[0x0][0x180], P0 ;  /* 0x0000600015007a0c */ /* 0x000fe40000706670 */
[----:B------:R-:W-:Y:S02]  /*32a0*/  ISETP.GE.OR P2, PT, R8, c[0x0][0x180], P2 ;  /* 0x0000600008007a0c */ /* 0x000fe40001746670 */
[----:B------:R-:W-:Y:S02]  /*32b0*/  LEA.HI R16, R16, R13, RZ, 0x6 ;  /* 0x0000000d10107211 */ /* 0x000fe400078f30ff */
[----:B------:R-:W-:Y:S02]  /*32c0*/  SHF.R.S32.HI R7, RZ, 0x1f, R14 ;  /* 0x0000001fff077819 */ /* 0x000fe4000001140e */
[----:B------:R-:W-:Y:S02]  /*32d0*/  LOP3.LUT R16, R16, 0xffffffc0, RZ, 0xc0, !PT ;  /* 0xffffffc010107812 */ /* 0x000fe400078ec0ff */
[----:B------:R-:W-:Y:S01]  /*32e0*/  LEA.HI R14, R7, R14, RZ, 0x3 ;  /* 0x0000000e070e7211 */ /* 0x000fe200078f18ff */
[----:B------:R-:W-:-:S02]  /*32f0*/  @!P1 IMAD R19, R19, c[0x0][0x17c], RZ ;  /* 0x00005f0013139a24 */ /* 0x000fc400078e02ff */
[----:B------:R-:W-:Y:S01]  /*3300*/  IMAD.IADD R13, R13, 0x1, -R16 ;  /* 0x000000010d0d7824 */ /* 0x000fe200078e0a10 */
[----:B------:R-:W-:Y:S01]  /*3310*/  @!P0 SHF.R.S32.HI R23, RZ, 0x1f, R9 ;  /* 0x0000001fff178819 */ /* 0x000fe20000011409 */
[----:B------:R-:W-:Y:S01]  /*3320*/  @!P0 IMAD R16, R21, c[0x0][0x17c], RZ ;  /* 0x00005f0015108a24 */ /* 0x000fe200078e02ff */
[----:B------:R-:W-:Y:S01]  /*3330*/  SHF.R.S32.HI R14, RZ, 0x3, R14 ;  /* 0x00000003ff0e7819 */ /* 0x000fe2000001140e */
[----:B------:R-:W-:Y:S02]  /*3340*/  @!P2 IMAD R21, R8, c[0x0][0x17c], RZ ;  /* 0x00005f000815aa24 */ /* 0x000fe400078e02ff */
[----:B------:R-:W-:Y:S01]  /*3350*/  @!P1 IMAD R7, R18, 0x48, R5 ;  /* 0x0000004812079824 */ /* 0x000fe200078e0205 */
[----:B------:R-:W-:Y:S01]  /*3360*/  @!P1 SHF.R.S32.HI R18, RZ, 0x1f, R6 ;  /* 0x0000001fff129819 */ /* 0x000fe20000011406 */
[----:B------:R-:W-:Y:S01]  /*3370*/  @!P0 IMAD R15, R20, 0x48, R15 ;  /* 0x00000048140f8824 */ /* 0x000fe200078e020f */
[----:B------:R-:W-:Y:S01]  /*3380*/  @!P1 IADD3 R5, P4, R6, R19, RZ ;  /* 0x0000001306059210 */ /* 0x000fe20007f9e0ff */
[----:B------:R-:W-:Y:S01]  /*3390*/  @!P2 IMAD R17, R22, 0x48, R17 ;  /* 0x000000481611a824 */ /* 0x000fe200078e0211 */
[----:B------:R-:W-:Y:S01]  /*33a0*/  @!P2 SHF.R.S32.HI R6, RZ, 0x1f, R4 ;  /* 0x0000001fff06a819 */ /* 0x000fe20000011404 */
[--C-:B------:R-:W-:Y:S01]  /*33b0*/  @!P0 IMAD R15, R15, 0x2, R10.reuse ;  /* 0x000000020f0f8824 */ /* 0x100fe200078e020a */
[----:B------:R-:W-:Y:S01]  /*33c0*/  @!P2 IADD3 R20, P3, R4, R21, RZ ;  /* 0x000000150414a210 */ /* 0x000fe20007f7e0ff */
[----:B------:R-:W-:Y:S01]  /*33d0*/  @!P2 IMAD R17, R17, 0x2, R10 ;  /* 0x000000021111a824 */ /* 0x000fe200078e020a */
[----:B------:R-:W-:-:S02]  /*33e0*/  @!P0 IADD3 R9, P5, R9, R16, RZ ;  /* 0x0000001009098210 */ /* 0x000fc40007fbe0ff */
[----:B------:R-:W-:Y:S01]  /*33f0*/  @!P1 LEA.HI.X.SX32 R18, R19, R18, 0x1, P4 ;  /* 0x0000001213129211 */ /* 0x000fe200020f0eff */
[----:B------:R-:W-:Y:S01]  /*3400*/  @!P1 IMAD R19, R7, 0x2, R10 ;  /* 0x0000000207139824 */ /* 0x000fe200078e020a */
[----:B------:R-:W-:Y:S02]  /*3410*/  @!P1 LEA R4, P4, R5, c[0x0][0x168], 0x1 ;  /* 0x00005a0005049a11 */ /* 0x000fe400078808ff */
[----:B------:R-:W-:Y:S02]  /*3420*/  @!P2 LEA.HI.X.SX32 R21, R21, R6, 0x1, P3 ;  /* 0x000000061515a211 */ /* 0x000fe400018f0eff */
[----:B------:R-:W-:Y:S02]  /*3430*/  @!P0 LEA.HI.X.SX32 R16, R16, R23, 0x1, P5 ;  /* 0x0000001710108211 */ /* 0x000fe400028f0eff */
[----:B------:R-:W-:Y:S02]  /*3440*/  @!P0 LEA R6, P3, R9, c[0x0][0x168], 0x1 ;  /* 0x00005a0009068a11 */ /* 0x000fe400078608ff */
[----:B------:R-:W-:-:S02]  /*3450*/  @!P2 LEA R8, P5, R20, c[0x0][0x168], 0x1 ;  /* 0x00005a001408aa11 */ /* 0x000fc400078a08ff */
        /* <DEDUP_REMOVED lines=11> */
[----:B------:R-:W-:Y:S01]  /*3510*/  ISETP.GE.AND P0, PT, R12, RZ, PT ;  /* 0x000000ff0c00720c */ /* 0x000fe20003f06270 */
        /* <DEDUP_REMOVED lines=13> */
.L_x_51:
[----:B-1----:R-:W-:Y:S05]  /*35f0*/  BSYNC B1 ;  /* 0x0000000000017941 */ /* 0x002fea0003800000 */
.L_x_50:
[----:B------:R-:W-:Y:S05]  /*3600*/  @!P0 BRA `(.L_x_52) ;  /* 0xfffffa0000008947 */ /* 0x000fea000383ffff */
.L_x_32:
[----:B------:R-:W-:Y:S05]  /*3610*/  BSYNC B0 ;  /* 0x0000000000007941 */ /* 0x000fea0003800000 */
.L_x_31:
[----:B------:R-:W0:Y:S01]  /*3620*/  LDGDEPBAR ;  /* 0x00000000000079af */ /* 0x000e220000000000 */
[----:B------:R-:W-:-:S05]  /*3630*/  DEPBAR.LE SB0, 0x2 ;  /* 0x000080800000791a */ /* 0x000fca0000000000 */
.L_x_29:
[----:B------:R-:W-:Y:S02]  /*3640*/  WARPSYNC 0xffffffff ;  /* 0xffffffff00007948 */ /* 0x000fe40003800000 */
[----:B------:R-:W-:Y:S01]  /*3650*/  IADD3 R53, R53, 0x1, RZ ;  /* 0x0000000135357810 */ /* 0x000fe20007ffe0ff */
[----:B------:R-:W-:Y:S03]  /*3660*/  BAR.SYNC.DEFER_BLOCKING 0x0 ;  /* 0x0000000000007b1d */ /* 0x000fe60000010000 */
[----:B------:R-:W-:-:S13]  /*3670*/  ISETP.GE.AND P0, PT, R53, UR5, PT ;  /* 0x0000000535007c0c */ /* 0x000fda000bf06270 */
[----:B------:R-:W-:Y:S01]  /*3680*/  @P0 CALL.REL.NOINC `(.L_x_27) ;  /* 0x0000001000000944 */ /* 0x000fe20003c00000 */
[----:B------:R-:W-:Y:S05]  /*3690*/  BRA `(.L_x_53) ;  /* 0xffffe74000007947 */ /* 0x000fea000383ffff */
.L_x_27:
[----:B------:R-:W2:Y:S02]  /*36a0*/  S2R R0, SR_TID.X ;  /* 0x0000000000007919 */ /* 0x000ea40000002100 */
[----:B--2---:R-:W-:-:S13]  /*36b0*/  ISETP.GE.AND P0, PT, R0, 0x20, PT ;  /* 0x000000200000780c */ /* 0x004fda0003f06270 */
[----:B------:R-:W-:Y:S05]  /*36c0*/  @!P0 EXIT ;  /* 0x000000000000894d */ /* 0x000fea0003800000 */
[----:B-1----:R-:W-:Y:S01]  /*36d0*/  IMAD R7, R38, 0x15, R39 ;  /* 0x0000001526077824 */ /* 0x002fe200078e0227 */
[C---:B------:R-:W-:Y:S02]  /*36e0*/  IADD3 R6, R40.reuse, 0x10, RZ ;  /* 0x0000001028067810 */ /* 0x040fe40007ffe0ff */
[C---:B------:R-:W-:Y:S02]  /*36f0*/  IADD3 R4, R40.reuse, 0x20, RZ ;  /* 0x0000002028047810 */ /* 0x040fe40007ffe0ff */
[C---:B------:R-:W-:Y:S01]  /*3700*/  ISETP.GE.AND P0, PT, R7.reuse, c[0x0][0x178], PT ;  /* 0x00005e0007007a0c */ /* 0x040fe20003f06270 */
[----:B------:R-:W-:Y:S01]  /*3710*/  IMAD R7, R7, c[0x0][0x17c], RZ ;  /* 0x00005f0007077a24 */ /* 0x000fe200078e02ff */
[C---:B------:R-:W-:Y:S02]  /*3720*/  IADD3 R0, R40.reuse, 0x30, RZ ;  /* 0x0000003028007810 */ /* 0x040fe40007ffe0ff */
[----:B------:R-:W-:Y:S02]  /*3730*/  ISETP.GE.OR P3, PT, R40, c[0x0][0x17c], P0 ;  /* 0x00005f0028007a0c */ /* 0x000fe40000766670 */
[----:B------:R-:W-:-:S02]  /*3740*/  ISETP.GE.OR P1, PT, R6, c[0x0][0x17c], P0 ;  /* 0x00005f0006007a0c */ /* 0x000fc40000726670 */
[----:B------:R-:W-:Y:S02]  /*3750*/  ISETP.GE.OR P2, PT, R4, c[0x0][0x17c], P0 ;  /* 0x00005f0004007a0c */ /* 0x000fe40000746670 */
[----:B------:R-:W-:Y:S02]  /*3760*/  ISETP.GE.OR P0, PT, R0, c[0x0][0x17c], P0 ;  /* 0x00005f0000007a0c */ /* 0x000fe40000706670 */
[----:B------:R-:W-:-:S05]  /*3770*/  SHF.R.S32.HI R5, RZ, 0x1f, R7 ;  /* 0x0000001fff057819 */ /* 0x000fca0000011407 */
[----:B------:R-:W-:Y:S05]  /*3780*/  @P3 BRA `(.L_x_54) ;  /* 0x0000013000003947 */ /* 0x000fea0003800000 */
[----:B------:R-:W1:Y:S01]  /*3790*/  S2R R8, SR_LANEID ;  /* 0x0000000000087919 */ /* 0x000e620000000000 */
[----:B------:R-:W-:Y:S01]  /*37a0*/  IMAD.MOV.U32 R13, RZ, RZ, c[0x0][0x17c] ;  /* 0x00005f00ff0d7624 */ /* 0x000fe200078e00ff */
[C---:B------:R-:W-:Y:S01]  /*37b0*/  IADD3 R10, P3, R40.reuse, R7, RZ ;  /* 0x00000007280a7210 */ /* 0x040fe20007f7e0ff */
[----:B------:R-:W-:Y:S01]  /*37c0*/  IMAD.MOV.U32 R9, RZ, RZ, RZ ;  /* 0x000000ffff097224 */ /* 0x000fe200078e00ff */
[----:B------:R-:W-:Y:S02]  /*37d0*/  WARPSYNC 0xffffffff ;  /* 0xffffffff00007948 */ /* 0x000fe40003800000 */
[----:B------:R-:W-:Y:S02]  /*37e0*/  SHF.R.U32.HI R13, RZ, 0x1, R13 ;  /* 0x00000001ff0d7819 */ /* 0x000fe4000001160d */
[----:B------:R-:W-:Y:S02]  /*37f0*/  LEA.HI.X.SX32 R17, R40, R5, 0x1, P3 ;  /* 0x0000000528117211 */ /* 0x000fe400018f0eff */
[----:B------:R-:W-:-:S02]  /*3800*/  LEA R15, P3, R10, c[0x0][0x170], 0x1 ;  /* 0x00005c000a0f7a11 */ /* 0x000fc400078608ff */
[----:B-1----:R-:W-:Y:S02]  /*3810*/  SHF.R.U32.HI R11, RZ, 0x2, R8 ;  /* 0x00000002ff0b7819 */ /* 0x002fe40000011608 */
[----:B------:R-:W-:-:S05]  /*3820*/  LOP3.LUT R8, R8, 0x3, RZ, 0xc0, !PT ;  /* 0x0000000308087812 */ /* 0x000fca00078ec0ff */
[----:B------:R-:W-:Y:S01]  /*3830*/  IMAD.WIDE.U32 R8, R11, R13, R8 ;  /* 0x0000000d0b087225 */ /* 0x000fe200078e0008 */
[----:B------:R-:W-:-:S04]  /*3840*/  LEA.HI.X R11, R10, c[0x0][0x174], R17, 0x1, P3 ;  /* 0x00005d000a0b7a11 */ /* 0x000fc800018f0c11 */
[----:B------:R-:W-:-:S04]  /*3850*/  LEA R10, P3, R8, R15, 0x2 ;  /* 0x0000000f080a7211 */ /* 0x000fc800078610ff */
[----:B------:R-:W-:-:S05]  /*3860*/  LEA.HI.X R11, R8, R11, R9, 0x2, P3 ;  /* 0x0000000b080b7211 */ /* 0x000fca00018f1409 */
[----:B------:R-:W-:Y:S01]  /*3870*/  IMAD.WIDE.U32 R8, R13, 0x20, R10 ;  /* 0x000000200d087825 */ /* 0x000fe200078e000a */
[----:B------:R1:W-:Y:S04]  /*3880*/  STG.E [R10.64], R2 ;  /* 0x000000020a007986 */ /* 0x0003e8000c101906 */
[----:B------:R1:W-:Y:S04]  /*3890*/  STG.E [R8.64], R3 ;  /* 0x0000000308007986 */ /* 0x0003e8000c101906 */
[----:B------:R1:W-:Y:S04]  /*38a0*/  STG.E [R10.64+0x10], R24 ;  /* 0x000010180a007986 */ /* 0x0003e8000c101906 */
[----:B------:R1:W-:Y:S02]  /*38b0*/  STG.E [R8.64+0x10], R25 ;  /* 0x0000101908007986 */ /* 0x0003e4000c101906 */
.L_x_54:
[----:B------:R-:W-:Y:S05]  /*38c0*/  @P1 BRA `(.L_x_55) ;  /* 0x0000013000001947 */ /* 0x000fea0003800000 */
[----:B-1----:R-:W1:Y:S01]  /*38d0*/  S2R R2, SR_LANEID ;  /* 0x0000000000027919 */ /* 0x002e620000000000 */
[----:B------:R-:W-:Y:S01]  /*38e0*/  IMAD.MOV.U32 R3, RZ, RZ, c[0x0][0x17c] ;  /* 0x00005f00ff037624 */ /* 0x000fe200078e00ff */
[----:B------:R-:W-:Y:S01]  /*38f0*/  IADD3 R10, P1, R7, R6, RZ ;  /* 0x00000006070a7210 */ /* 0x000fe20007f3e0ff */
[----:B------:R-:W-:Y:S03]  /*3900*/  WARPSYNC 0xffffffff ;  /* 0xffffffff00007948 */ /* 0x000fe60003800000 */
[----:B------:R-:W-:Y:S01]  /*3910*/  SHF.R.U32.HI R15, RZ, 0x1, R3 ;  /* 0x00000001ff0f7819 */ /* 0x000fe20000011603 */
[----:B------:R-:W-:Y:S01]  /*3920*/  IMAD.MOV.U32 R3, RZ, RZ, RZ ;  /* 0x000000ffff037224 */ /* 0x000fe200078e00ff */
[----:B------:R-:W-:-:S02]  /*3930*/  LEA.HI.X.SX32 R13, R6, R5, 0x1, P1 ;  /* 0x00000005060d7211 */ /* 0x000fc400008f0eff */
[----:B------:R-:W-:Y:S02]  /*3940*/  LEA R11, P1, R10, c[0x0][0x170], 0x1 ;  /* 0x00005c000a0b7a11 */ /* 0x000fe400078208ff */
        /* <DEDUP_REMOVED lines=11> */
.L_x_55:
        /* <DEDUP_REMOVED lines=20> */
.L_x_56:
[----:B------:R-:W-:Y:S05]  /*3b40*/  @P0 EXIT ;  /* 0x000000000000094d */ /* 0x000fea0003800000 */
        /* <DEDUP_REMOVED lines=15> */
[----:B------:R-:W-:Y:S04]  /*3c40*/  STG.E [R2.64], R36 ;  /* 0x0000002402007986 */ /* 0x000fe8000c101906 */
[----:B------:R-:W-:Y:S04]  /*3c50*/  STG.E [R4.64], R37 ;  /* 0x0000002504007986 */ /* 0x000fe8000c101906 */
[----:B------:R-:W-:Y:S04]  /*3c60*/  STG.E [R2.64+0x10], R30 ;  /* 0x0000101e02007986 */ /* 0x000fe8000c101906 */
[----:B------:R-:W-:Y:S01]  /*3c70*/  STG.E [R4.64+0x10], R31 ;  /* 0x0000101f04007986 */ /* 0x000fe2000c101906 */
[----:B------:R-:W-:Y:S05]  /*3c80*/  EXIT ;  /* 0x000000000000794d */ /* 0x000fea0003800000 */
.L_x_57:
[----:B------:R-:W-:-:S00]  /*3c90*/  BRA `(.L_x_57) ;  /* 0xfffffff000007947 */ /* 0x000fc0000383ffff */
[----:B------:R-:W-:-:S00]  /*3ca0*/  NOP ;  /* 0x0000000000007918 */ /* 0x000fc00000000000 */
        /* <DEDUP_REMOVED lines=13> */
.L_x_58:


//--------------------- .nv.shared.gemm_mma_kernel --------------------------
	.section	.nv.shared.gemm_mma_kernel,"aw",@nobits
	.sectionflags	@""
	.align	16
